//
// Generated by NVIDIA NVVM Compiler
//
// Compiler Build ID: CL-36424714
// Cuda compilation tools, release 13.0, V13.0.88
// Based on NVVM 20.0.0
//

.version 9.0
.target sm_100
.address_size 64

	// .globl	_Z20buildEmptyBinaryTreeP10RBTreeNodei
.extern .func  (.param .b32 func_retval0) vprintf
(
	.param .b64 vprintf_param_0,
	.param .b64 vprintf_param_1
)
;
.global .align 1 .b8 $str[6] = {66, 108, 97, 99, 107};
.global .align 1 .b8 $str$1[4] = {82, 101, 100};
.global .align 1 .b8 $str$2[69] = {78, 111, 100, 101, 32, 37, 100, 58, 32, 73, 110, 100, 101, 120, 32, 61, 32, 37, 100, 44, 32, 86, 97, 108, 117, 101, 32, 61, 32, 37, 100, 44, 32, 76, 101, 110, 103, 116, 104, 32, 61, 32, 37, 100, 44, 32, 83, 105, 122, 101, 32, 61, 32, 37, 100, 44, 32, 67, 111, 108, 111, 114, 32, 61, 32, 37, 115, 10};
.global .align 1 .b8 $str$3[58] = {78, 111, 100, 101, 32, 37, 100, 58, 32, 73, 110, 100, 101, 120, 32, 61, 32, 37, 100, 44, 32, 86, 97, 108, 117, 101, 32, 61, 32, 37, 100, 44, 32, 76, 101, 110, 103, 116, 104, 32, 61, 32, 37, 100, 44, 32, 67, 111, 108, 111, 114, 32, 61, 32, 37, 115, 10};
.global .align 1 .b8 $str$4[20] = {78, 111, 100, 101, 32, 37, 100, 58, 32, 78, 111, 116, 32, 70, 111, 117, 110, 100, 10};
.global .align 1 .b8 $str$5[57] = {79, 118, 101, 114, 102, 108, 111, 119, 32, 111, 102, 32, 116, 104, 114, 101, 97, 100, 32, 37, 100, 58, 32, 112, 111, 115, 105, 116, 105, 111, 110, 32, 37, 100, 32, 115, 116, 97, 114, 116, 32, 37, 100, 32, 111, 102, 32, 115, 105, 122, 101, 32, 37, 100, 32, 10};

.visible .entry _Z20buildEmptyBinaryTreeP10RBTreeNodei(
	.param .u64 .ptr .align 1 _Z20buildEmptyBinaryTreeP10RBTreeNodei_param_0,
	.param .u32 _Z20buildEmptyBinaryTreeP10RBTreeNodei_param_1
)
{
	.reg .pred 	%p<5>;
	.reg .b32 	%r<13>;
	.reg .b64 	%rd<20>;

	ld.param.u64 	%rd9, [_Z20buildEmptyBinaryTreeP10RBTreeNodei_param_0];
	ld.param.u32 	%r3, [_Z20buildEmptyBinaryTreeP10RBTreeNodei_param_1];
	mov.u32 	%r4, %tid.x;
	mov.u32 	%r5, %ctaid.x;
	mov.u32 	%r6, %ntid.x;
	mad.lo.s32 	%r1, %r5, %r6, %r4;
	setp.ge.s32 	%p1, %r1, %r3;
	@%p1 bra 	$L__BB0_8;
	cvta.to.global.u64 	%rd11, %rd9;
	mul.wide.s32 	%rd12, %r1, 48;
	add.s64 	%rd1, %rd11, %rd12;
	st.global.u32 	[%rd1], %r1;
	shl.b32 	%r2, %r1, 1;
	or.b32  	%r7, %r2, 1;
	setp.ge.s32 	%p2, %r7, %r3;
	mul.wide.s32 	%rd13, %r2, 48;
	add.s64 	%rd2, %rd9, %rd13;
	mov.b64 	%rd17, 0;
	@%p2 bra 	$L__BB0_3;
	add.s64 	%rd17, %rd2, 48;
$L__BB0_3:
	st.global.u64 	[%rd1+24], %rd17;
	add.s32 	%r8, %r2, 2;
	setp.ge.s32 	%p3, %r8, %r3;
	mov.b64 	%rd18, 0;
	@%p3 bra 	$L__BB0_5;
	add.s64 	%rd18, %rd2, 96;
$L__BB0_5:
	st.global.u64 	[%rd1+32], %rd18;
	setp.eq.s32 	%p4, %r1, 0;
	mov.b64 	%rd19, 0;
	@%p4 bra 	$L__BB0_7;
	add.s32 	%r9, %r1, -1;
	shr.u32 	%r10, %r9, 31;
	add.s32 	%r11, %r9, %r10;
	shr.s32 	%r12, %r11, 1;
	mul.wide.s32 	%rd16, %r12, 48;
	add.s64 	%rd19, %rd9, %rd16;
$L__BB0_7:
	st.global.u64 	[%rd1+40], %rd19;
$L__BB0_8:
	ret;

}
	// .globl	_Z19storeItemsIntoNodesP10RBTreeNodePiS1_ii
.visible .entry _Z19storeItemsIntoNodesP10RBTreeNodePiS1_ii(
	.param .u64 .ptr .align 1 _Z19storeItemsIntoNodesP10RBTreeNodePiS1_ii_param_0,
	.param .u64 .ptr .align 1 _Z19storeItemsIntoNodesP10RBTreeNodePiS1_ii_param_1,
	.param .u64 .ptr .align 1 _Z19storeItemsIntoNodesP10RBTreeNodePiS1_ii_param_2,
	.param .u32 _Z19storeItemsIntoNodesP10RBTreeNodePiS1_ii_param_3,
	.param .u32 _Z19storeItemsIntoNodesP10RBTreeNodePiS1_ii_param_4
)
{
	.reg .pred 	%p<8>;
	.reg .b32 	%r<51>;
	.reg .b64 	%rd<13>;

	ld.param.u64 	%rd3, [_Z19storeItemsIntoNodesP10RBTreeNodePiS1_ii_param_0];
	ld.param.u64 	%rd4, [_Z19storeItemsIntoNodesP10RBTreeNodePiS1_ii_param_1];
	ld.param.u64 	%rd5, [_Z19storeItemsIntoNodesP10RBTreeNodePiS1_ii_param_2];
	ld.param.u32 	%r15, [_Z19storeItemsIntoNodesP10RBTreeNodePiS1_ii_param_3];
	ld.param.u32 	%r16, [_Z19storeItemsIntoNodesP10RBTreeNodePiS1_ii_param_4];
	mov.u32 	%r17, %tid.x;
	mov.u32 	%r18, %ctaid.x;
	mov.u32 	%r19, %ntid.x;
	mad.lo.s32 	%r1, %r18, %r19, %r17;
	setp.ge.s32 	%p1, %r1, %r15;
	@%p1 bra 	$L__BB1_11;
	add.s32 	%r2, %r1, 1;
	setp.lt.u32 	%p2, %r2, 2;
	mov.b32 	%r46, 0;
	@%p2 bra 	$L__BB1_4;
	mov.b32 	%r46, 0;
	mov.u32 	%r47, %r2;
$L__BB1_3:
	shr.s32 	%r47, %r47, 1;
	add.s32 	%r46, %r46, 1;
	setp.lt.u32 	%p3, %r47, 2;
	@%p3 bra 	$L__BB1_4;
	bra.uni 	$L__BB1_3;
$L__BB1_4:
	setp.lt.u32 	%p4, %r15, 2;
	mov.b32 	%r50, 0;
	@%p4 bra 	$L__BB1_7;
	mov.b32 	%r50, 0;
	mov.u32 	%r49, %r15;
$L__BB1_6:
	shr.s32 	%r49, %r49, 1;
	add.s32 	%r50, %r50, 1;
	setp.gt.u32 	%p5, %r49, 1;
	@%p5 bra 	$L__BB1_6;
$L__BB1_7:
	mov.b32 	%r24, -1;
	shl.b32 	%r25, %r24, %r46;
	add.s32 	%r26, %r25, %r2;
	shl.b32 	%r27, %r26, 1;
	or.b32  	%r28, %r27, 1;
	shl.b32 	%r29, %r28, %r50;
	mov.b32 	%r30, 1;
	shl.b32 	%r31, %r30, %r46;
	div.s32 	%r32, %r29, %r31;
	shr.u32 	%r33, %r32, 31;
	add.s32 	%r34, %r32, %r33;
	shr.s32 	%r35, %r34, 1;
	shl.b32 	%r36, %r24, %r50;
	add.s32 	%r37, %r15, %r36;
	add.s32 	%r38, %r37, %r32;
	sub.s32 	%r39, %r38, %r35;
	add.s32 	%r40, %r39, 1;
	min.s32 	%r13, %r32, %r40;
	cvta.to.global.u64 	%rd6, %rd3;
	mul.wide.s32 	%rd7, %r1, 48;
	add.s64 	%rd8, %rd6, %rd7;
	add.s64 	%rd1, %rd8, 12;
	st.global.u32 	[%rd8+12], %r16;
	setp.gt.s32 	%p6, %r13, %r15;
	@%p6 bra 	$L__BB1_11;
	cvta.to.global.u64 	%rd9, %rd4;
	mul.wide.s32 	%rd10, %r13, 4;
	add.s64 	%rd11, %rd9, %rd10;
	ld.global.u32 	%r41, [%rd11+-4];
	st.global.u32 	[%rd1+-12], %r41;
	cvta.to.global.u64 	%rd12, %rd5;
	add.s64 	%rd2, %rd12, %rd10;
	ld.global.u32 	%r14, [%rd2+-4];
	st.global.u32 	[%rd1+-8], %r14;
	setp.ge.s32 	%p7, %r13, %r15;
	@%p7 bra 	$L__BB1_10;
	ld.global.u32 	%r43, [%rd2];
	sub.s32 	%r44, %r43, %r14;
	st.global.u32 	[%rd1+-4], %r44;
	bra.uni 	$L__BB1_11;
$L__BB1_10:
	sub.s32 	%r42, %r16, %r14;
	st.global.u32 	[%rd1+-4], %r42;
$L__BB1_11:
	ret;

}
	// .globl	_Z10colorNodesP10RBTreeNodei
.visible .entry _Z10colorNodesP10RBTreeNodei(
	.param .u64 .ptr .align 1 _Z10colorNodesP10RBTreeNodei_param_0,
	.param .u32 _Z10colorNodesP10RBTreeNodei_param_1
)
{
	.reg .pred 	%p<2>;
	.reg .b16 	%rs<4>;
	.reg .b32 	%r<6>;
	.reg .b64 	%rd<5>;

	ld.param.u64 	%rd1, [_Z10colorNodesP10RBTreeNodei_param_0];
	ld.param.u32 	%r2, [_Z10colorNodesP10RBTreeNodei_param_1];
	mov.u32 	%r3, %tid.x;
	mov.u32 	%r4, %ctaid.x;
	mov.u32 	%r5, %ntid.x;
	mad.lo.s32 	%r1, %r4, %r5, %r3;
	setp.ge.s32 	%p1, %r1, %r2;
	@%p1 bra 	$L__BB2_2;
	cvta.to.global.u64 	%rd2, %rd1;
	cvt.u16.u32 	%rs1, %r1;
	not.b16 	%rs2, %rs1;
	and.b16  	%rs3, %rs2, 1;
	mul.wide.s32 	%rd3, %r1, 48;
	add.s64 	%rd4, %rd2, %rd3;
	st.global.u8 	[%rd4+16], %rs3;
$L__BB2_2:
	ret;

}
	// .globl	_Z13printEachNodeP10RBTreeNodei
.visible .entry _Z13printEachNodeP10RBTreeNodei(
	.param .u64 .ptr .align 1 _Z13printEachNodeP10RBTreeNodei_param_0,
	.param .u32 _Z13printEachNodeP10RBTreeNodei_param_1
)
{
	.local .align 16 .b8 	__local_depot3[32];
	.reg .b64 	%SP;
	.reg .b64 	%SPL;
	.reg .pred 	%p<8>;
	.reg .b16 	%rs<2>;
	.reg .b32 	%r<12>;
	.reg .b64 	%rd<17>;

	mov.u64 	%SPL, __local_depot3;
	cvta.local.u64 	%SP, %SPL;
	ld.param.u64 	%rd1, [_Z13printEachNodeP10RBTreeNodei_param_0];
	ld.param.u32 	%r3, [_Z13printEachNodeP10RBTreeNodei_param_1];
	mov.u32 	%r4, %tid.x;
	mov.u32 	%r5, %ctaid.x;
	mov.u32 	%r6, %ntid.x;
	mad.lo.s32 	%r1, %r5, %r6, %r4;
	setp.gt.s32 	%p1, %r1, %r3;
	setp.eq.s64 	%p2, %rd1, 0;
	or.pred  	%p3, %p1, %p2;
	@%p3 bra 	$L__BB3_7;
$L__BB3_1:
	ld.u32 	%r2, [%rd1];
	setp.eq.s32 	%p4, %r2, %r1;
	@%p4 bra 	$L__BB3_6;
	setp.le.s32 	%p5, %r2, %r1;
	@%p5 bra 	$L__BB3_4;
	ld.u64 	%rd1, [%rd1+24];
	bra.uni 	$L__BB3_5;
$L__BB3_4:
	ld.u64 	%rd1, [%rd1+32];
$L__BB3_5:
	setp.eq.s64 	%p6, %rd1, 0;
	@%p6 bra 	$L__BB3_7;
	bra.uni 	$L__BB3_1;
$L__BB3_6:
	add.u64 	%rd6, %SP, 0;
	add.u64 	%rd7, %SPL, 0;
	ld.u32 	%r7, [%rd1+4];
	ld.v2.u32 	{%r8, %r9}, [%rd1+8];
	ld.u8 	%rs1, [%rd1+16];
	setp.eq.s16 	%p7, %rs1, 0;
	mov.u64 	%rd8, $str;
	cvta.global.u64 	%rd9, %rd8;
	mov.u64 	%rd10, $str$1;
	cvta.global.u64 	%rd11, %rd10;
	selp.b64 	%rd12, %rd11, %rd9, %p7;
	st.local.v4.u32 	[%rd7], {%r1, %r1, %r7, %r8};
	st.local.u32 	[%rd7+16], %r9;
	st.local.u64 	[%rd7+24], %rd12;
	mov.u64 	%rd13, $str$2;
	cvta.global.u64 	%rd14, %rd13;
	{ // callseq 0, 0
	.param .b64 param0;
	st.param.b64 	[param0], %rd14;
	.param .b64 param1;
	st.param.b64 	[param1], %rd6;
	.param .b32 retval0;
	call.uni (retval0), 
	vprintf, 
	(
	param0, 
	param1
	);
	ld.param.b32 	%r10, [retval0];
	} // callseq 0
$L__BB3_7:
	ret;

}
	// .globl	_Z8findNodeP10RBTreeNodePii
.visible .entry _Z8findNodeP10RBTreeNodePii(
	.param .u64 .ptr .align 1 _Z8findNodeP10RBTreeNodePii_param_0,
	.param .u64 .ptr .align 1 _Z8findNodeP10RBTreeNodePii_param_1,
	.param .u32 _Z8findNodeP10RBTreeNodePii_param_2
)
{
	.local .align 8 .b8 	__local_depot4[24];
	.reg .b64 	%SP;
	.reg .b64 	%SPL;
	.reg .pred 	%p<7>;
	.reg .b16 	%rs<2>;
	.reg .b32 	%r<14>;
	.reg .b64 	%rd<25>;

	mov.u64 	%SPL, __local_depot4;
	cvta.local.u64 	%SP, %SPL;
	ld.param.u64 	%rd2, [_Z8findNodeP10RBTreeNodePii_param_0];
	ld.param.u64 	%rd7, [_Z8findNodeP10RBTreeNodePii_param_1];
	ld.param.u32 	%r4, [_Z8findNodeP10RBTreeNodePii_param_2];
	add.u64 	%rd8, %SP, 0;
	add.u64 	%rd1, %SPL, 0;
	mov.u32 	%r5, %tid.x;
	mov.u32 	%r6, %ctaid.x;
	mov.u32 	%r7, %ntid.x;
	mad.lo.s32 	%r1, %r6, %r7, %r5;
	setp.ge.s32 	%p1, %r1, %r4;
	@%p1 bra 	$L__BB4_8;
	cvta.to.global.u64 	%rd9, %rd7;
	mul.wide.s32 	%rd10, %r1, 4;
	add.s64 	%rd11, %rd9, %rd10;
	ld.global.u32 	%r2, [%rd11];
	setp.eq.s64 	%p2, %rd2, 0;
	@%p2 bra 	$L__BB4_7;
$L__BB4_2:
	ld.u32 	%r3, [%rd2];
	setp.eq.s32 	%p3, %r3, %r2;
	@%p3 bra 	$L__BB4_9;
	setp.le.s32 	%p4, %r3, %r2;
	@%p4 bra 	$L__BB4_5;
	ld.u64 	%rd2, [%rd2+24];
	bra.uni 	$L__BB4_6;
$L__BB4_5:
	ld.u64 	%rd2, [%rd2+32];
$L__BB4_6:
	setp.eq.s64 	%p5, %rd2, 0;
	@%p5 bra 	$L__BB4_7;
	bra.uni 	$L__BB4_2;
$L__BB4_7:
	st.local.u32 	[%rd1], %r2;
	mov.u64 	%rd20, $str$4;
	cvta.global.u64 	%rd21, %rd20;
	{ // callseq 2, 0
	.param .b64 param0;
	st.param.b64 	[param0], %rd21;
	.param .b64 param1;
	st.param.b64 	[param1], %rd8;
	.param .b32 retval0;
	call.uni (retval0), 
	vprintf, 
	(
	param0, 
	param1
	);
	ld.param.b32 	%r12, [retval0];
	} // callseq 2
$L__BB4_8:
	ret;
$L__BB4_9:
	ld.u32 	%r8, [%rd2+4];
	ld.u32 	%r9, [%rd2+8];
	ld.u8 	%rs1, [%rd2+16];
	setp.eq.s16 	%p6, %rs1, 0;
	mov.u64 	%rd12, $str;
	cvta.global.u64 	%rd13, %rd12;
	mov.u64 	%rd14, $str$1;
	cvta.global.u64 	%rd15, %rd14;
	selp.b64 	%rd16, %rd15, %rd13, %p6;
	st.local.v2.u32 	[%rd1], {%r2, %r2};
	st.local.v2.u32 	[%rd1+8], {%r8, %r9};
	st.local.u64 	[%rd1+16], %rd16;
	mov.u64 	%rd17, $str$3;
	cvta.global.u64 	%rd18, %rd17;
	{ // callseq 1, 0
	.param .b64 param0;
	st.param.b64 	[param0], %rd18;
	.param .b64 param1;
	st.param.b64 	[param1], %rd8;
	.param .b32 retval0;
	call.uni (retval0), 
	vprintf, 
	(
	param0, 
	param1
	);
	ld.param.b32 	%r10, [retval0];
	} // callseq 1
	bra.uni 	$L__BB4_8;

}
	// .globl	_Z10insertNodeP10RBTreeNodePiS1_S1_S1_iS1_
.visible .entry _Z10insertNodeP10RBTreeNodePiS1_S1_S1_iS1_(
	.param .u64 .ptr .align 1 _Z10insertNodeP10RBTreeNodePiS1_S1_S1_iS1__param_0,
	.param .u64 .ptr .align 1 _Z10insertNodeP10RBTreeNodePiS1_S1_S1_iS1__param_1,
	.param .u64 .ptr .align 1 _Z10insertNodeP10RBTreeNodePiS1_S1_S1_iS1__param_2,
	.param .u64 .ptr .align 1 _Z10insertNodeP10RBTreeNodePiS1_S1_S1_iS1__param_3,
	.param .u64 .ptr .align 1 _Z10insertNodeP10RBTreeNodePiS1_S1_S1_iS1__param_4,
	.param .u32 _Z10insertNodeP10RBTreeNodePiS1_S1_S1_iS1__param_5,
	.param .u64 .ptr .align 1 _Z10insertNodeP10RBTreeNodePiS1_S1_S1_iS1__param_6
)
{
	.local .align 16 .b8 	__local_depot5[16];
	.reg .b64 	%SP;
	.reg .b64 	%SPL;
	.reg .pred 	%p<12>;
	.reg .b32 	%r<41>;
	.reg .b64 	%rd<40>;

	mov.u64 	%SPL, __local_depot5;
	cvta.local.u64 	%SP, %SPL;
	ld.param.u64 	%rd6, [_Z10insertNodeP10RBTreeNodePiS1_S1_S1_iS1__param_0];
	ld.param.u64 	%rd13, [_Z10insertNodeP10RBTreeNodePiS1_S1_S1_iS1__param_1];
	ld.param.u64 	%rd11, [_Z10insertNodeP10RBTreeNodePiS1_S1_S1_iS1__param_2];
	ld.param.u64 	%rd14, [_Z10insertNodeP10RBTreeNodePiS1_S1_S1_iS1__param_3];
	ld.param.u64 	%rd15, [_Z10insertNodeP10RBTreeNodePiS1_S1_S1_iS1__param_4];
	ld.param.u32 	%r20, [_Z10insertNodeP10RBTreeNodePiS1_S1_S1_iS1__param_5];
	ld.param.u64 	%rd12, [_Z10insertNodeP10RBTreeNodePiS1_S1_S1_iS1__param_6];
	cvta.to.global.u64 	%rd37, %rd14;
	cvta.to.global.u64 	%rd2, %rd13;
	cvta.to.global.u64 	%rd3, %rd15;
	mov.u32 	%r21, %tid.x;
	mov.u32 	%r22, %ctaid.x;
	mov.u32 	%r23, %ntid.x;
	mad.lo.s32 	%r1, %r22, %r23, %r21;
	setp.ge.s32 	%p1, %r1, %r20;
	@%p1 bra 	$L__BB5_20;
	cvta.to.global.u64 	%rd16, %rd11;
	mul.wide.s32 	%rd17, %r1, 4;
	add.s64 	%rd18, %rd16, %rd17;
	ld.global.u32 	%r2, [%rd18];
	setp.ne.s32 	%p2, %r1, 0;
	@%p2 bra 	$L__BB5_3;
	ld.global.u32 	%r33, [%rd3];
	bra.uni 	$L__BB5_4;
$L__BB5_3:
	add.s64 	%rd20, %rd3, %rd17;
	ld.global.u32 	%r24, [%rd20+-4];
	mul.wide.s32 	%rd21, %r24, 4;
	add.s64 	%rd37, %rd37, %rd21;
	ld.global.u32 	%r25, [%rd20];
	sub.s32 	%r33, %r25, %r24;
$L__BB5_4:
	setp.eq.s64 	%p3, %rd6, 0;
	@%p3 bra 	$L__BB5_20;
$L__BB5_5:
	ld.u32 	%r6, [%rd6];
	setp.eq.s32 	%p4, %r6, %r2;
	@%p4 bra 	$L__BB5_10;
	setp.le.s32 	%p5, %r6, %r2;
	@%p5 bra 	$L__BB5_8;
	ld.u64 	%rd6, [%rd6+24];
	bra.uni 	$L__BB5_9;
$L__BB5_8:
	ld.u64 	%rd6, [%rd6+32];
$L__BB5_9:
	setp.eq.s64 	%p6, %rd6, 0;
	@%p6 bra 	$L__BB5_20;
	bra.uni 	$L__BB5_5;
$L__BB5_10:
	ld.u32 	%r40, [%rd6+4];
	setp.lt.s32 	%p7, %r33, 1;
	@%p7 bra 	$L__BB5_19;
	mul.wide.s32 	%rd22, %r40, 4;
	add.s64 	%rd23, %rd2, %rd22;
	ld.global.u32 	%r34, [%rd23];
	mov.b32 	%r35, 0;
$L__BB5_12:
	mov.u32 	%r38, %r40;
$L__BB5_13:
	mov.u32 	%r40, %r38;
	or.b32  	%r27, %r34, -2147483648;
	setp.eq.s32 	%p8, %r27, -2147483648;
	@%p8 bra 	$L__BB5_16;
	add.s32 	%r38, %r40, 1;
	mul.wide.s32 	%rd28, %r40, 4;
	add.s64 	%rd29, %rd2, %rd28;
	ld.global.u32 	%r34, [%rd29+4];
	setp.ne.s32 	%p11, %r34, -2147483648;
	@%p11 bra 	$L__BB5_13;
	sub.s32 	%r29, %r33, %r35;
	add.u64 	%rd30, %SP, 0;
	add.u64 	%rd31, %SPL, 0;
	st.local.v4.u32 	[%rd31], {%r1, %r38, %r35, %r29};
	mov.u64 	%rd32, $str$5;
	cvta.global.u64 	%rd33, %rd32;
	{ // callseq 3, 0
	.param .b64 param0;
	st.param.b64 	[param0], %rd33;
	.param .b64 param1;
	st.param.b64 	[param1], %rd30;
	.param .b32 retval0;
	call.uni (retval0), 
	vprintf, 
	(
	param0, 
	param1
	);
	ld.param.b32 	%r30, [retval0];
	} // callseq 3
	mul.lo.s32 	%r32, %r1, 3;
	cvta.to.global.u64 	%rd34, %rd12;
	mul.wide.s32 	%rd35, %r32, 4;
	add.s64 	%rd36, %rd34, %rd35;
	st.global.u32 	[%rd36], %r38;
	st.global.u32 	[%rd36+4], %r35;
	st.global.u32 	[%rd36+8], %r29;
	bra.uni 	$L__BB5_19;
$L__BB5_16:
	setp.eq.s32 	%p9, %r34, -2147483648;
	mov.b32 	%r34, -2147483648;
	@%p9 bra 	$L__BB5_18;
	mul.wide.u32 	%rd24, %r35, 4;
	add.s64 	%rd25, %rd37, %rd24;
	ld.global.u32 	%r34, [%rd25];
	mul.wide.s32 	%rd26, %r40, 4;
	add.s64 	%rd27, %rd2, %rd26;
	st.global.u32 	[%rd27], %r34;
$L__BB5_18:
	add.s32 	%r35, %r35, 1;
	setp.ne.s32 	%p10, %r35, %r33;
	@%p10 bra 	$L__BB5_12;
$L__BB5_19:
	st.u32 	[%rd6+4], %r40;
$L__BB5_20:
	ret;

}


// ===== COMPILED SASS (sm_100) =====

	.target	sm_100

	.elftype	@"ET_EXEC"


//--------------------- .note.nv.tkinfo           --------------------------
	.section	.note.nv.tkinfo,"",@"SHT_NOTE"
	.sectionflags	@"SHF_NOTE_NV_TKINFO"
	.tkinfo
        /*0018*/ 	.word	0x00000002
        /*0030*/ 	.string	""
        /*0030*/ 	.string	"ptxas"
        /*0030*/ 	.string	"Cuda compilation tools, release 13.0, V13.0.88"
        /*0030*/ 	.string	"Build cuda_13.0.r13.0/compiler.36424714_0"
        /*0030*/ 	.string	"-arch sm_100 -m 64 "



//--------------------- .note.nv.cuinfo           --------------------------
	.section	.note.nv.cuinfo,"",@"SHT_NOTE"
	.sectionflags	@"SHF_NOTE_NV_CUINFO"
        /*0018*/ 	.short	0x0002
        /*001a*/ 	.short	0x0064
        /*001c*/ 	.short	0x0082
	.zero		2


//--------------------- .nv.info                  --------------------------
	.section	.nv.info,"",@"SHT_CUDA_INFO"
	.align	4


	//----- nvinfo : EIATTR_REGCOUNT
	.align		4
        /*0000*/ 	.byte	0x04, 0x2f
        /*0002*/ 	.short	(.L_7 - .L_6)
	.align		4
.L_6:
        /*0004*/ 	.word	index@(_Z20buildEmptyBinaryTreeP10RBTreeNodei)
        /*0008*/ 	.word	0x00000014


	//----- nvinfo : EIATTR_FRAME_SIZE
	.align		4
.L_7:
        /*000c*/ 	.byte	0x04, 0x11
        /*000e*/ 	.short	(.L_9 - .L_8)
	.align		4
.L_8:
        /*0010*/ 	.word	index@(_Z20buildEmptyBinaryTreeP10RBTreeNodei)
        /*0014*/ 	.word	0x00000000


	//----- nvinfo : EIATTR_REGCOUNT
	.align		4
.L_9:
        /*0018*/ 	.byte	0x04, 0x2f
        /*001a*/ 	.short	(.L_11 - .L_10)
	.align		4
.L_10:
        /*001c*/ 	.word	index@(_Z19storeItemsIntoNodesP10RBTreeNodePiS1_ii)
        /*0020*/ 	.word	0x00000010


	//----- nvinfo : EIATTR_FRAME_SIZE
	.align		4
.L_11:
        /*0024*/ 	.byte	0x04, 0x11
        /*0026*/ 	.short	(.L_13 - .L_12)
	.align		4
.L_12:
        /*0028*/ 	.word	index@(_Z19storeItemsIntoNodesP10RBTreeNodePiS1_ii)
        /*002c*/ 	.word	0x00000000


	//----- nvinfo : EIATTR_REGCOUNT
	.align		4
.L_13:
        /*0030*/ 	.byte	0x04, 0x2f
        /*0032*/ 	.short	(.L_15 - .L_14)
	.align		4
.L_14:
        /*0034*/ 	.word	index@(_Z10colorNodesP10RBTreeNodei)
        /*0038*/ 	.word	0x0000000a


	//----- nvinfo : EIATTR_FRAME_SIZE
	.align		4
.L_15:
        /*003c*/ 	.byte	0x04, 0x11
        /*003e*/ 	.short	(.L_17 - .L_16)
	.align		4
.L_16:
        /*0040*/ 	.word	index@(_Z10colorNodesP10RBTreeNodei)
        /*0044*/ 	.word	0x00000000


	//----- nvinfo : EIATTR_REGCOUNT
	.align		4
.L_17:
        /*0048*/ 	.byte	0x04, 0x2f
        /*004a*/ 	.short	(.L_19 - .L_18)
	.align		4
.L_18:
        /*004c*/ 	.word	index@(_Z13printEachNodeP10RBTreeNodei)
        /*0050*/ 	.word	0x00000018


	//----- nvinfo : EIATTR_FRAME_SIZE
	.align		4
.L_19:
        /*0054*/ 	.byte	0x04, 0x11
        /*0056*/ 	.short	(.L_21 - .L_20)
	.align		4
.L_20:
        /*0058*/ 	.word	index@(_Z13printEachNodeP10RBTreeNodei)
        /*005c*/ 	.word	0x00000020


	//----- nvinfo : EIATTR_REGCOUNT
	.align		4
.L_21:
        /*0060*/ 	.byte	0x04, 0x2f
        /*0062*/ 	.short	(.L_23 - .L_22)
	.align		4
.L_22:
        /*0064*/ 	.word	index@(_Z8findNodeP10RBTreeNodePii)
        /*0068*/ 	.word	0x00000018


	//----- nvinfo : EIATTR_FRAME_SIZE
	.align		4
.L_23:
        /*006c*/ 	.byte	0x04, 0x11
        /*006e*/ 	.short	(.L_25 - .L_24)
	.align		4
.L_24:
        /*0070*/ 	.word	index@(_Z8findNodeP10RBTreeNodePii)
        /*0074*/ 	.word	0x00000018


	//----- nvinfo : EIATTR_REGCOUNT
	.align		4
.L_25:
        /*0078*/ 	.byte	0x04, 0x2f
        /*007a*/ 	.short	(.L_27 - .L_26)
	.align		4
.L_26:
        /*007c*/ 	.word	index@(_Z10insertNodeP10RBTreeNodePiS1_S1_S1_iS1_)
        /*0080*/ 	.word	0x0000001c


	//----- nvinfo : EIATTR_FRAME_SIZE
	.align		4
.L_27:
        /*0084*/ 	.byte	0x04, 0x11
        /*0086*/ 	.short	(.L_29 - .L_28)
	.align		4
.L_28:
        /*0088*/ 	.word	index@(_Z10insertNodeP10RBTreeNodePiS1_S1_S1_iS1_)
        /*008c*/ 	.word	0x00000010


	//----- nvinfo : EIATTR_MIN_STACK_SIZE
	.align		4
.L_29:
        /*0090*/ 	.byte	0x04, 0x12
        /*0092*/ 	.short	(.L_31 - .L_30)
	.align		4
.L_30:
        /*0094*/ 	.word	index@(_Z10insertNodeP10RBTreeNodePiS1_S1_S1_iS1_)
        /*0098*/ 	.word	0x00000010


	//----- nvinfo : EIATTR_MIN_STACK_SIZE
	.align		4
.L_31:
        /*009c*/ 	.byte	0x04, 0x12
        /*009e*/ 	.short	(.L_33 - .L_32)
	.align		4
.L_32:
        /*00a0*/ 	.word	index@(_Z8findNodeP10RBTreeNodePii)
        /*00a4*/ 	.word	0x00000018


	//----- nvinfo : EIATTR_MIN_STACK_SIZE
	.align		4
.L_33:
        /*00a8*/ 	.byte	0x04, 0x12
        /*00aa*/ 	.short	(.L_35 - .L_34)
	.align		4
.L_34:
        /*00ac*/ 	.word	index@(_Z13printEachNodeP10RBTreeNodei)
        /*00b0*/ 	.word	0x00000020


	//----- nvinfo : EIATTR_MIN_STACK_SIZE
	.align		4
.L_35:
        /*00b4*/ 	.byte	0x04, 0x12
        /*00b6*/ 	.short	(.L_37 - .L_36)
	.align		4
.L_36:
        /*00b8*/ 	.word	index@(_Z10colorNodesP10RBTreeNodei)
        /*00bc*/ 	.word	0x00000000


	//----- nvinfo : EIATTR_MIN_STACK_SIZE
	.align		4
.L_37:
        /*00c0*/ 	.byte	0x04, 0x12
        /*00c2*/ 	.short	(.L_39 - .L_38)
	.align		4
.L_38:
        /*00c4*/ 	.word	index@(_Z19storeItemsIntoNodesP10RBTreeNodePiS1_ii)
        /*00c8*/ 	.word	0x00000000


	//----- nvinfo : EIATTR_MIN_STACK_SIZE
	.align		4
.L_39:
        /*00cc*/ 	.byte	0x04, 0x12
        /*00ce*/ 	.short	(.L_41 - .L_40)
	.align		4
.L_40:
        /*00d0*/ 	.word	index@(_Z20buildEmptyBinaryTreeP10RBTreeNodei)
        /*00d4*/ 	.word	0x00000000
.L_41:


//--------------------- .nv.compat                --------------------------
	.section	.nv.compat,"",@"SHT_CUDA_COMPAT_INFO"
	.align	4
        /*0000*/ 	.byte	0x02, 0x09, 0x00, 0x00, 0x02, 0x02, 0x01, 0x00, 0x02, 0x05, 0x05, 0x00, 0x03, 0x07, 0x01, 0x01
        /*0010*/ 	.byte	0x02, 0x03, 0x00, 0x00, 0x02, 0x06, 0x01, 0x00, 0x04, 0x0b, 0x08, 0x00, 0x09, 0x00, 0x00, 0x00
        /*0020*/ 	.byte	0x00, 0x00, 0x00, 0x00


//--------------------- .nv.info._Z10insertNodeP10RBTreeNodePiS1_S1_S1_iS1_ --------------------------
	.section	.nv.info._Z10insertNodeP10RBTreeNodePiS1_S1_S1_iS1_,"",@"SHT_CUDA_INFO"
	.sectionflags	@""
	.align	4


	//----- nvinfo : EIATTR_CUDA_API_VERSION
	.align		4
        /*0000*/ 	.byte	0x04, 0x37
        /*0002*/ 	.short	(.L_43 - .L_42)
.L_42:
        /*0004*/ 	.word	0x00000082


	//----- nvinfo : EIATTR_KPARAM_INFO
	.align		4
.L_43:
        /*0008*/ 	.byte	0x04, 0x17
        /*000a*/ 	.short	(.L_45 - .L_44)
.L_44:
        /*000c*/ 	.word	0x00000000
        /*0010*/ 	.short	0x0006
        /*0012*/ 	.short	0x0030
        /*0014*/ 	.byte	0x00, 0xf5, 0x21, 0x00


	//----- nvinfo : EIATTR_KPARAM_INFO
	.align		4
.L_45:
        /*0018*/ 	.byte	0x04, 0x17
        /*001a*/ 	.short	(.L_47 - .L_46)
.L_46:
        /*001c*/ 	.word	0x00000000
        /*0020*/ 	.short	0x0005
        /*0022*/ 	.short	0x0028
        /*0024*/ 	.byte	0x00, 0xf0, 0x11, 0x00


	//----- nvinfo : EIATTR_KPARAM_INFO
	.align		4
.L_47:
        /*0028*/ 	.byte	0x04, 0x17
        /*002a*/ 	.short	(.L_49 - .L_48)
.L_48:
        /*002c*/ 	.word	0x00000000
        /*0030*/ 	.short	0x0004
        /*0032*/ 	.short	0x0020
        /*0034*/ 	.byte	0x00, 0xf5, 0x21, 0x00


	//----- nvinfo : EIATTR_KPARAM_INFO
	.align		4
.L_49:
        /*0038*/ 	.byte	0x04, 0x17
        /*003a*/ 	.short	(.L_51 - .L_50)
.L_50:
        /*003c*/ 	.word	0x00000000
        /*0040*/ 	.short	0x0003
        /*0042*/ 	.short	0x0018
        /*0044*/ 	.byte	0x00, 0xf5, 0x21, 0x00


	//----- nvinfo : EIATTR_KPARAM_INFO
	.align		4
.L_51:
        /*0048*/ 	.byte	0x04, 0x17
        /*004a*/ 	.short	(.L_53 - .L_52)
.L_52:
        /*004c*/ 	.word	0x00000000
        /*0050*/ 	.short	0x0002
        /*0052*/ 	.short	0x0010
        /*0054*/ 	.byte	0x00, 0xf5, 0x21, 0x00


	//----- nvinfo : EIATTR_KPARAM_INFO
	.align		4
.L_53:
        /*0058*/ 	.byte	0x04, 0x17
        /*005a*/ 	.short	(.L_55 - .L_54)
.L_54:
        /*005c*/ 	.word	0x00000000
        /*0060*/ 	.short	0x0001
        /*0062*/ 	.short	0x0008
        /*0064*/ 	.byte	0x00, 0xf5, 0x21, 0x00


	//----- nvinfo : EIATTR_KPARAM_INFO
	.align		4
.L_55:
        /*0068*/ 	.byte	0x04, 0x17
        /*006a*/ 	.short	(.L_57 - .L_56)
.L_56:
        /*006c*/ 	.word	0x00000000
        /*0070*/ 	.short	0x0000
        /*0072*/ 	.short	0x0000
        /*0074*/ 	.byte	0x00, 0xf5, 0x21, 0x00


	//----- nvinfo : EIATTR_SPARSE_MMA_MASK
	.align		4
.L_57:
        /*0078*/ 	.byte	0x03, 0x50
        /*007a*/ 	.short	0x0000


	//----- nvinfo : EIATTR_MAXREG_COUNT
	.align		4
        /*007c*/ 	.byte	0x03, 0x1b
        /*007e*/ 	.short	0x00ff


	//----- nvinfo : EIATTR_EXTERNS
	.align		4
        /*0080*/ 	.byte	0x04, 0x0f
        /*0082*/ 	.short	(.L_59 - .L_58)


	//   ....[0]....
	.align		4
.L_58:
        /*0084*/ 	.word	index@(vprintf)


	//----- nvinfo : EIATTR_MERCURY_ISA_VERSION
	.align		4
.L_59:
        /*0088*/ 	.byte	0x03, 0x5f
        /*008a*/ 	.short	0x0101


	//----- nvinfo : EIATTR_VRC_CTA_INIT_COUNT
	.align		4
        /*008c*/ 	.byte	0x02, 0x4a
	.zero		1
	.zero		1


	//----- nvinfo : EIATTR_SYSCALL_OFFSETS
	.align		4
        /*0090*/ 	.byte	0x04, 0x46
        /*0092*/ 	.short	(.L_61 - .L_60)


	//   ....[0]....
.L_60:
        /*0094*/ 	.word	0x00000520


	//----- nvinfo : EIATTR_EXIT_INSTR_OFFSETS
	.align		4
.L_61:
        /*0098*/ 	.byte	0x04, 0x1c
        /*009a*/ 	.short	(.L_63 - .L_62)


	//   ....[0]....
.L_62:
        /*009c*/ 	.word	0x000000c0


	//   ....[1]....
        /*00a0*/ 	.word	0x00000140


	//   ....[2]....
        /*00a4*/ 	.word	0x00000300


	//   ....[3]....
        /*00a8*/ 	.word	0x000006a0


	//----- nvinfo : EIATTR_CRS_STACK_SIZE
	.align		4
.L_63:
        /*00ac*/ 	.byte	0x04, 0x1e
        /*00ae*/ 	.short	(.L_65 - .L_64)
.L_64:
        /*00b0*/ 	.word	0x00000000


	//----- nvinfo : EIATTR_CBANK_PARAM_SIZE
	.align		4
.L_65:
        /*00b4*/ 	.byte	0x03, 0x19
        /*00b6*/ 	.short	0x0038


	//----- nvinfo : EIATTR_PARAM_CBANK
	.align		4
        /*00b8*/ 	.byte	0x04, 0x0a
        /*00ba*/ 	.short	(.L_67 - .L_66)
	.align		4
.L_66:
        /*00bc*/ 	.word	index@(.nv.constant0._Z10insertNodeP10RBTreeNodePiS1_S1_S1_iS1_)
        /*00c0*/ 	.short	0x0380
        /*00c2*/ 	.short	0x0038


	//----- nvinfo : EIATTR_SW_WAR
	.align		4
.L_67:
        /*00c4*/ 	.byte	0x04, 0x36
        /*00c6*/ 	.short	(.L_69 - .L_68)
.L_68:
        /*00c8*/ 	.word	0x00000008
.L_69:


//--------------------- .nv.info._Z8findNodeP10RBTreeNodePii --------------------------
	.section	.nv.info._Z8findNodeP10RBTreeNodePii,"",@"SHT_CUDA_INFO"
	.sectionflags	@""
	.align	4


	//----- nvinfo : EIATTR_CUDA_API_VERSION
	.align		4
        /*0000*/ 	.byte	0x04, 0x37
        /*0002*/ 	.short	(.L_71 - .L_70)
.L_70:
        /*0004*/ 	.word	0x00000082


	//----- nvinfo : EIATTR_KPARAM_INFO
	.align		4
.L_71:
        /*0008*/ 	.byte	0x04, 0x17
        /*000a*/ 	.short	(.L_73 - .L_72)
.L_72:
        /*000c*/ 	.word	0x00000000
        /*0010*/ 	.short	0x0002
        /*0012*/ 	.short	0x0010
        /*0014*/ 	.byte	0x00, 0xf0, 0x11, 0x00


	//----- nvinfo : EIATTR_KPARAM_INFO
	.align		4
.L_73:
        /*0018*/ 	.byte	0x04, 0x17
        /*001a*/ 	.short	(.L_75 - .L_74)
.L_74:
        /*001c*/ 	.word	0x00000000
        /*0020*/ 	.short	0x0001
        /*0022*/ 	.short	0x0008
        /*0024*/ 	.byte	0x00, 0xf5, 0x21, 0x00


	//----- nvinfo : EIATTR_KPARAM_INFO
	.align		4
.L_75:
        /*0028*/ 	.byte	0x04, 0x17
        /*002a*/ 	.short	(.L_77 - .L_76)
.L_76:
        /*002c*/ 	.word	0x00000000
        /*0030*/ 	.short	0x0000
        /*0032*/ 	.short	0x0000
        /*0034*/ 	.byte	0x00, 0xf5, 0x21, 0x00


	//----- nvinfo : EIATTR_SPARSE_MMA_MASK
	.align		4
.L_77:
        /*0038*/ 	.byte	0x03, 0x50
        /*003a*/ 	.short	0x0000


	//----- nvinfo : EIATTR_MAXREG_COUNT
	.align		4
        /*003c*/ 	.byte	0x03, 0x1b
        /*003e*/ 	.short	0x00ff


	//----- nvinfo : EIATTR_EXTERNS
	.align		4
        /*0040*/ 	.byte	0x04, 0x0f
        /*0042*/ 	.short	(.L_79 - .L_78)


	//   ....[0]....
	.align		4
.L_78:
        /*0044*/ 	.word	index@(vprintf)


	//----- nvinfo : EIATTR_MERCURY_ISA_VERSION
	.align		4
.L_79:
        /*0048*/ 	.byte	0x03, 0x5f
        /*004a*/ 	.short	0x0101


	//----- nvinfo : EIATTR_VRC_CTA_INIT_COUNT
	.align		4
        /*004c*/ 	.byte	0x02, 0x4a
	.zero		1
	.zero		1


	//----- nvinfo : EIATTR_SYSCALL_OFFSETS
	.align		4
        /*0050*/ 	.byte	0x04, 0x46
        /*0052*/ 	.short	(.L_81 - .L_80)


	//   ....[0]....
.L_80:
        /*0054*/ 	.word	0x00000310


	//   ....[1]....
        /*0058*/ 	.word	0x00000470


	//----- nvinfo : EIATTR_EXIT_INSTR_OFFSETS
	.align		4
.L_81:
        /*005c*/ 	.byte	0x04, 0x1c
        /*005e*/ 	.short	(.L_83 - .L_82)


	//   ....[0]....
.L_82:
        /*0060*/ 	.word	0x000000c0


	//   ....[1]....
        /*0064*/ 	.word	0x00000320


	//   ....[2]....
        /*0068*/ 	.word	0x00000480


	//----- nvinfo : EIATTR_CRS_STACK_SIZE
	.align		4
.L_83:
        /*006c*/ 	.byte	0x04, 0x1e
        /*006e*/ 	.short	(.L_85 - .L_84)
.L_84:
        /*0070*/ 	.word	0x00000000


	//----- nvinfo : EIATTR_CBANK_PARAM_SIZE
	.align		4
.L_85:
        /*0074*/ 	.byte	0x03, 0x19
        /*0076*/ 	.short	0x0014


	//----- nvinfo : EIATTR_PARAM_CBANK
	.align		4
        /*0078*/ 	.byte	0x04, 0x0a
        /*007a*/ 	.short	(.L_87 - .L_86)
	.align		4
.L_86:
        /*007c*/ 	.word	index@(.nv.constant0._Z8findNodeP10RBTreeNodePii)
        /*0080*/ 	.short	0x0380
        /*0082*/ 	.short	0x0014


	//----- nvinfo : EIATTR_SW_WAR
	.align		4
.L_87:
        /*0084*/ 	.byte	0x04, 0x36
        /*0086*/ 	.short	(.L_89 - .L_88)
.L_88:
        /*0088*/ 	.word	0x00000008
.L_89:


//--------------------- .nv.info._Z13printEachNodeP10RBTreeNodei --------------------------
	.section	.nv.info._Z13printEachNodeP10RBTreeNodei,"",@"SHT_CUDA_INFO"
	.sectionflags	@""
	.align	4


	//----- nvinfo : EIATTR_CUDA_API_VERSION
	.align		4
        /*0000*/ 	.byte	0x04, 0x37
        /*0002*/ 	.short	(.L_91 - .L_90)
.L_90:
        /*0004*/ 	.word	0x00000082


	//----- nvinfo : EIATTR_KPARAM_INFO
	.align		4
.L_91:
        /*0008*/ 	.byte	0x04, 0x17
        /*000a*/ 	.short	(.L_93 - .L_92)
.L_92:
        /*000c*/ 	.word	0x00000000
        /*0010*/ 	.short	0x0001
        /*0012*/ 	.short	0x0008
        /*0014*/ 	.byte	0x00, 0xf0, 0x11, 0x00


	//----- nvinfo : EIATTR_KPARAM_INFO
	.align		4
.L_93:
        /*0018*/ 	.byte	0x04, 0x17
        /*001a*/ 	.short	(.L_95 - .L_94)
.L_94:
        /*001c*/ 	.word	0x00000000
        /*0020*/ 	.short	0x0000
        /*0022*/ 	.short	0x0000
        /*0024*/ 	.byte	0x00, 0xf5, 0x21, 0x00


	//----- nvinfo : EIATTR_SPARSE_MMA_MASK
	.align		4
.L_95:
        /*0028*/ 	.byte	0x03, 0x50
        /*002a*/ 	.short	0x0000


	//----- nvinfo : EIATTR_MAXREG_COUNT
	.align		4
        /*002c*/ 	.byte	0x03, 0x1b
        /*002e*/ 	.short	0x00ff


	//----- nvinfo : EIATTR_EXTERNS
	.align		4
        /*0030*/ 	.byte	0x04, 0x0f
        /*0032*/ 	.short	(.L_97 - .L_96)


	//   ....[0]....
	.align		4
.L_96:
        /*0034*/ 	.word	index@(vprintf)


	//----- nvinfo : EIATTR_MERCURY_ISA_VERSION
	.align		4
.L_97:
        /*0038*/ 	.byte	0x03, 0x5f
        /*003a*/ 	.short	0x0101


	//----- nvinfo : EIATTR_VRC_CTA_INIT_COUNT
	.align		4
        /*003c*/ 	.byte	0x02, 0x4a
	.zero		1
	.zero		1


	//----- nvinfo : EIATTR_SYSCALL_OFFSETS
	.align		4
        /*0040*/ 	.byte	0x04, 0x46
        /*0042*/ 	.short	(.L_99 - .L_98)


	//   ....[0]....
.L_98:
        /*0044*/ 	.word	0x00000380


	//----- nvinfo : EIATTR_EXIT_INSTR_OFFSETS
	.align		4
.L_99:
        /*0048*/ 	.byte	0x04, 0x1c
        /*004a*/ 	.short	(.L_101 - .L_100)


	//   ....[0]....
.L_100:
        /*004c*/ 	.word	0x000000f0


	//   ....[1]....
        /*0050*/ 	.word	0x000001f0


	//   ....[2]....
        /*0054*/ 	.word	0x00000390


	//----- nvinfo : EIATTR_CRS_STACK_SIZE
	.align		4
.L_101:
        /*0058*/ 	.byte	0x04, 0x1e
        /*005a*/ 	.short	(.L_103 - .L_102)
.L_102:
        /*005c*/ 	.word	0x00000000


	//----- nvinfo : EIATTR_CBANK_PARAM_SIZE
	.align		4
.L_103:
        /*0060*/ 	.byte	0x03, 0x19
        /*0062*/ 	.short	0x000c


	//----- nvinfo : EIATTR_PARAM_CBANK
	.align		4
        /*0064*/ 	.byte	0x04, 0x0a
        /*0066*/ 	.short	(.L_105 - .L_104)
	.align		4
.L_104:
        /*0068*/ 	.word	index@(.nv.constant0._Z13printEachNodeP10RBTreeNodei)
        /*006c*/ 	.short	0x0380
        /*006e*/ 	.short	0x000c


	//----- nvinfo : EIATTR_SW_WAR
	.align		4
.L_105:
        /*0070*/ 	.byte	0x04, 0x36
        /*0072*/ 	.short	(.L_107 - .L_106)
.L_106:
        /*0074*/ 	.word	0x00000008
.L_107:


//--------------------- .nv.info._Z10colorNodesP10RBTreeNodei --------------------------
	.section	.nv.info._Z10colorNodesP10RBTreeNodei,"",@"SHT_CUDA_INFO"
	.sectionflags	@""
	.align	4


	//----- nvinfo : EIATTR_CUDA_API_VERSION
	.align		4
        /*0000*/ 	.byte	0x04, 0x37
        /*0002*/ 	.short	(.L_109 - .L_108)
.L_108:
        /*0004*/ 	.word	0x00000082


	//----- nvinfo : EIATTR_KPARAM_INFO
	.align		4
.L_109:
        /*0008*/ 	.byte	0x04, 0x17
        /*000a*/ 	.short	(.L_111 - .L_110)
.L_110:
        /*000c*/ 	.word	0x00000000
        /*0010*/ 	.short	0x0001
        /*0012*/ 	.short	0x0008
        /*0014*/ 	.byte	0x00, 0xf0, 0x11, 0x00


	//----- nvinfo : EIATTR_KPARAM_INFO
	.align		4
.L_111:
        /*0018*/ 	.byte	0x04, 0x17
        /*001a*/ 	.short	(.L_113 - .L_112)
.L_112:
        /*001c*/ 	.word	0x00000000
        /*0020*/ 	.short	0x0000
        /*0022*/ 	.short	0x0000
        /*0024*/ 	.byte	0x00, 0xf5, 0x21, 0x00


	//----- nvinfo : EIATTR_SPARSE_MMA_MASK
	.align		4
.L_113:
        /*0028*/ 	.byte	0x03, 0x50
        /*002a*/ 	.short	0x0000


	//----- nvinfo : EIATTR_MAXREG_COUNT
	.align		4
        /*002c*/ 	.byte	0x03, 0x1b
        /*002e*/ 	.short	0x00ff


	//----- nvinfo : EIATTR_MERCURY_ISA_VERSION
	.align		4
        /*0030*/ 	.byte	0x03, 0x5f
        /*0032*/ 	.short	0x0101


	//----- nvinfo : EIATTR_VRC_CTA_INIT_COUNT
	.align		4
        /*0034*/ 	.byte	0x02, 0x4a
	.zero		1
	.zero		1


	//----- nvinfo : EIATTR_EXIT_INSTR_OFFSETS
	.align		4
        /*0038*/ 	.byte	0x04, 0x1c
        /*003a*/ 	.short	(.L_115 - .L_114)


	//   ....[0]....
.L_114:
        /*003c*/ 	.word	0x00000070


	//   ....[1]....
        /*0040*/ 	.word	0x000000d0


	//----- nvinfo : EIATTR_CBANK_PARAM_SIZE
	.align		4
.L_115:
        /*0044*/ 	.byte	0x03, 0x19
        /*0046*/ 	.short	0x000c


	//----- nvinfo : EIATTR_PARAM_CBANK
	.align		4
        /*0048*/ 	.byte	0x04, 0x0a
        /*004a*/ 	.short	(.L_117 - .L_116)
	.align		4
.L_116:
        /*004c*/ 	.word	index@(.nv.constant0._Z10colorNodesP10RBTreeNodei)
        /*0050*/ 	.short	0x0380
        /*0052*/ 	.short	0x000c


	//----- nvinfo : EIATTR_SW_WAR
	.align		4
.L_117:
        /*0054*/ 	.byte	0x04, 0x36
        /*0056*/ 	.short	(.L_119 - .L_118)
.L_118:
        /*0058*/ 	.word	0x00000008
.L_119:


//--------------------- .nv.info._Z19storeItemsIntoNodesP10RBTreeNodePiS1_ii --------------------------
	.section	.nv.info._Z19storeItemsIntoNodesP10RBTreeNodePiS1_ii,"",@"SHT_CUDA_INFO"
	.sectionflags	@""
	.align	4


	//----- nvinfo : EIATTR_CUDA_API_VERSION
	.align		4
        /*0000*/ 	.byte	0x04, 0x37
        /*0002*/ 	.short	(.L_121 - .L_120)
.L_120:
        /*0004*/ 	.word	0x00000082


	//----- nvinfo : EIATTR_KPARAM_INFO
	.align		4
.L_121:
        /*0008*/ 	.byte	0x04, 0x17
        /*000a*/ 	.short	(.L_123 - .L_122)
.L_122:
        /*000c*/ 	.word	0x00000000
        /*0010*/ 	.short	0x0004
        /*0012*/ 	.short	0x001c
        /*0014*/ 	.byte	0x00, 0xf0, 0x11, 0x00


	//----- nvinfo : EIATTR_KPARAM_INFO
	.align		4
.L_123:
        /*0018*/ 	.byte	0x04, 0x17
        /*001a*/ 	.short	(.L_125 - .L_124)
.L_124:
        /*001c*/ 	.word	0x00000000
        /*0020*/ 	.short	0x0003
        /*0022*/ 	.short	0x0018
        /*0024*/ 	.byte	0x00, 0xf0, 0x11, 0x00


	//----- nvinfo : EIATTR_KPARAM_INFO
	.align		4
.L_125:
        /*0028*/ 	.byte	0x04, 0x17
        /*002a*/ 	.short	(.L_127 - .L_126)
.L_126:
        /*002c*/ 	.word	0x00000000
        /*0030*/ 	.short	0x0002
        /*0032*/ 	.short	0x0010
        /*0034*/ 	.byte	0x00, 0xf5, 0x21, 0x00


	//----- nvinfo : EIATTR_KPARAM_INFO
	.align		4
.L_127:
        /*0038*/ 	.byte	0x04, 0x17
        /*003a*/ 	.short	(.L_129 - .L_128)
.L_128:
        /*003c*/ 	.word	0x00000000
        /*0040*/ 	.short	0x0001
        /*0042*/ 	.short	0x0008
        /*0044*/ 	.byte	0x00, 0xf5, 0x21, 0x00


	//----- nvinfo : EIATTR_KPARAM_INFO
	.align		4
.L_129:
        /*0048*/ 	.byte	0x04, 0x17
        /*004a*/ 	.short	(.L_131 - .L_130)
.L_130:
        /*004c*/ 	.word	0x00000000
        /*0050*/ 	.short	0x0000
        /*0052*/ 	.short	0x0000
        /*0054*/ 	.byte	0x00, 0xf5, 0x21, 0x00


	//----- nvinfo : EIATTR_SPARSE_MMA_MASK
	.align		4
.L_131:
        /*0058*/ 	.byte	0x03, 0x50
        /*005a*/ 	.short	0x0000


	//----- nvinfo : EIATTR_MAXREG_COUNT
	.align		4
        /*005c*/ 	.byte	0x03, 0x1b
        /*005e*/ 	.short	0x00ff


	//----- nvinfo : EIATTR_MERCURY_ISA_VERSION
	.align		4
        /*0060*/ 	.byte	0x03, 0x5f
        /*0062*/ 	.short	0x0101


	//----- nvinfo : EIATTR_VRC_CTA_INIT_COUNT
	.align		4
        /*0064*/ 	.byte	0x02, 0x4a
	.zero		1
	.zero		1


	//----- nvinfo : EIATTR_EXIT_INSTR_OFFSETS
	.align		4
        /*0068*/ 	.byte	0x04, 0x1c
        /*006a*/ 	.short	(.L_133 - .L_132)


	//   ....[0]....
.L_132:
        /*006c*/ 	.word	0x00000070


	//   ....[1]....
        /*0070*/ 	.word	0x000004c0


	//   ....[2]....
        /*0074*/ 	.word	0x000005a0


	//   ....[3]....
        /*0078*/ 	.word	0x000005d0


	//----- nvinfo : EIATTR_CRS_STACK_SIZE
	.align		4
.L_133:
        /*007c*/ 	.byte	0x04, 0x1e
        /*007e*/ 	.short	(.L_135 - .L_134)
.L_134:
        /*0080*/ 	.word	0x00000000


	//----- nvinfo : EIATTR_CBANK_PARAM_SIZE
	.align		4
.L_135:
        /*0084*/ 	.byte	0x03, 0x19
        /*0086*/ 	.short	0x0020


	//----- nvinfo : EIATTR_PARAM_CBANK
	.align		4
        /*0088*/ 	.byte	0x04, 0x0a
        /*008a*/ 	.short	(.L_137 - .L_136)
	.align		4
.L_136:
        /*008c*/ 	.word	index@(.nv.constant0._Z19storeItemsIntoNodesP10RBTreeNodePiS1_ii)
        /*0090*/ 	.short	0x0380
        /*0092*/ 	.short	0x0020


	//----- nvinfo : EIATTR_SW_WAR
	.align		4
.L_137:
        /*0094*/ 	.byte	0x04, 0x36
        /*0096*/ 	.short	(.L_139 - .L_138)
.L_138:
        /*0098*/ 	.word	0x00000008
.L_139:


//--------------------- .nv.info._Z20buildEmptyBinaryTreeP10RBTreeNodei --------------------------
	.section	.nv.info._Z20buildEmptyBinaryTreeP10RBTreeNodei,"",@"SHT_CUDA_INFO"
	.sectionflags	@""
	.align	4


	//----- nvinfo : EIATTR_CUDA_API_VERSION
	.align		4
        /*0000*/ 	.byte	0x04, 0x37
        /*0002*/ 	.short	(.L_141 - .L_140)
.L_140:
        /*0004*/ 	.word	0x00000082


	//----- nvinfo : EIATTR_KPARAM_INFO
	.align		4
.L_141:
        /*0008*/ 	.byte	0x04, 0x17
        /*000a*/ 	.short	(.L_143 - .L_142)
.L_142:
        /*000c*/ 	.word	0x00000000
        /*0010*/ 	.short	0x0001
        /*0012*/ 	.short	0x0008
        /*0014*/ 	.byte	0x00, 0xf0, 0x11, 0x00


	//----- nvinfo : EIATTR_KPARAM_INFO
	.align		4
.L_143:
        /*0018*/ 	.byte	0x04, 0x17
        /*001a*/ 	.short	(.L_145 - .L_144)
.L_144:
        /*001c*/ 	.word	0x00000000
        /*0020*/ 	.short	0x0000
        /*0022*/ 	.short	0x0000
        /*0024*/ 	.byte	0x00, 0xf5, 0x21, 0x00


	//----- nvinfo : EIATTR_SPARSE_MMA_MASK
	.align		4
.L_145:
        /*0028*/ 	.byte	0x03, 0x50
        /*002a*/ 	.short	0x0000


	//----- nvinfo : EIATTR_MAXREG_COUNT
	.align		4
        /*002c*/ 	.byte	0x03, 0x1b
        /*002e*/ 	.short	0x00ff


	//----- nvinfo : EIATTR_MERCURY_ISA_VERSION
	.align		4
        /*0030*/ 	.byte	0x03, 0x5f
        /*0032*/ 	.short	0x0101


	//----- nvinfo : EIATTR_VRC_CTA_INIT_COUNT
	.align		4
        /*0034*/ 	.byte	0x02, 0x4a
	.zero		1
	.zero		1


	//----- nvinfo : EIATTR_EXIT_INSTR_OFFSETS
	.align		4
        /*0038*/ 	.byte	0x04, 0x1c
        /*003a*/ 	.short	(.L_147 - .L_146)


	//   ....[0]....
.L_146:
        /*003c*/ 	.word	0x00000070


	//   ....[1]....
        /*0040*/ 	.word	0x00000270


	//----- nvinfo : EIATTR_CBANK_PARAM_SIZE
	.align		4
.L_147:
        /*0044*/ 	.byte	0x03, 0x19
        /*0046*/ 	.short	0x000c


	//----- nvinfo : EIATTR_PARAM_CBANK
	.align		4
        /*0048*/ 	.byte	0x04, 0x0a
        /*004a*/ 	.short	(.L_149 - .L_148)
	.align		4
.L_148:
        /*004c*/ 	.word	index@(.nv.constant0._Z20buildEmptyBinaryTreeP10RBTreeNodei)
        /*0050*/ 	.short	0x0380
        /*0052*/ 	.short	0x000c


	//----- nvinfo : EIATTR_SW_WAR
	.align		4
.L_149:
        /*0054*/ 	.byte	0x04, 0x36
        /*0056*/ 	.short	(.L_151 - .L_150)
.L_150:
        /*0058*/ 	.word	0x00000008
.L_151:


//--------------------- .nv.callgraph             --------------------------
	.section	.nv.callgraph,"",@"SHT_CUDA_CALLGRAPH"
	.align	4
	.sectionentsize	8
	.align		4
        /*0000*/ 	.word	0x00000000
	.align		4
        /*0004*/ 	.word	0xffffffff
	.align		4
        /*0008*/ 	.word	index@(_Z10insertNodeP10RBTreeNodePiS1_S1_S1_iS1_)
	.align		4
        /*000c*/ 	.word	index@(vprintf)
	.align		4
        /*0010*/ 	.word	index@(_Z8findNodeP10RBTreeNodePii)
	.align		4
        /*0014*/ 	.word	index@(vprintf)
	.align		4
        /*0018*/ 	.word	index@(_Z13printEachNodeP10RBTreeNodei)
	.align		4
        /*001c*/ 	.word	index@(vprintf)
	.align		4
        /*0020*/ 	.word	0x00000000
	.align		4
        /*0024*/ 	.word	0xfffffffe
	.align		4
        /*0028*/ 	.word	0x00000000
	.align		4
        /*002c*/ 	.word	0xfffffffd
	.align		4
        /*0030*/ 	.word	0x00000000
	.align		4
        /*0034*/ 	.word	0xfffffffc


//--------------------- .nv.constant4             --------------------------
	.section	.nv.constant4,"a",@progbits
	.align	8
	.align		8
.nv.constant4:
        /*0000*/ 	.dword	vprintf
	.align		8
        /*0008*/ 	.dword	$str
	.align		8
        /*0010*/ 	.dword	$str$1
	.align		8
        /*0018*/ 	.dword	$str$2
	.align		8
        /*0020*/ 	.dword	$str$3
	.align		8
        /*0028*/ 	.dword	$str$4
	.align		8
        /*0030*/ 	.dword	$str$5


//--------------------- .text._Z10insertNodeP10RBTreeNodePiS1_S1_S1_iS1_ --------------------------
	.section	.text._Z10insertNodeP10RBTreeNodePiS1_S1_S1_iS1_,"ax",@progbits
	.align	128
        .global         _Z10insertNodeP10RBTreeNodePiS1_S1_S1_iS1_
        .type           _Z10insertNodeP10RBTreeNodePiS1_S1_S1_iS1_,@function
        .size           _Z10insertNodeP10RBTreeNodePiS1_S1_S1_iS1_,(.L_x_35 - _Z10insertNodeP10RBTreeNodePiS1_S1_S1_iS1_)
        .other          _Z10insertNodeP10RBTreeNodePiS1_S1_S1_iS1_,@"STO_CUDA_ENTRY STV_DEFAULT"
_Z10insertNodeP10RBTreeNodePiS1_S1_S1_iS1_:
.text._Z10insertNodeP10RBTreeNodePiS1_S1_S1_iS1_:
[----:B------:R-:W0:Y:S01]  /*0000*/  LDC R1, c[0x0][0x37c] ;  /* 0x0000df00ff017b82 */ /* 0x000e220000000800 */
[----:B------:R-:W1:Y:S01]  /*0010*/  S2R R16, SR_TID.X ;  /* 0x0000000000107919 */ /* 0x000e620000002100 */
[----:B------:R-:W2:Y:S06]  /*0020*/  LDCU UR5, c[0x0][0x2fc] ;  /* 0x00005f80ff0577ac */ /* 0x000eac0008000800 */
[----:B------:R-:W1:Y:S01]  /*0030*/  S2UR UR6, SR_CTAID.X ;  /* 0x00000000000679c3 */ /* 0x000e620000002500 */
[----:B0-----:R-:W-:Y:S01]  /*0040*/  VIADD R1, R1, 0xfffffff0 ;  /* 0xfffffff001017836 */ /* 0x001fe20000000000 */
[----:B------:R-:W0:Y:S01]  /*0050*/  LDCU UR7, c[0x0][0x3a8] ;  /* 0x00007500ff0777ac */ /* 0x000e220008000800 */
[----:B------:R-:W3:Y:S05]  /*0060*/  LDCU UR4, c[0x0][0x2f8] ;  /* 0x00005f00ff0477ac */ /* 0x000eea0008000800 */
[----:B------:R-:W1:Y:S01]  /*0070*/  LDC R3, c[0x0][0x360] ;  /* 0x0000d800ff037b82 */ /* 0x000e620000000800 */
[----:B---3--:R-:W-:-:S05]  /*0080*/  IADD3 R6, P1, PT, R1, UR4, RZ ;  /* 0x0000000401067c10 */ /* 0x008fca000ff3e0ff */
[----:B--2---:R-:W-:Y:S02]  /*0090*/  IMAD.X R7, RZ, RZ, UR5, P1 ;  /* 0x00000005ff077e24 */ /* 0x004fe400088e06ff */
[----:B-1----:R-:W-:-:S05]  /*00a0*/  IMAD R16, R3, UR6, R16 ;  /* 0x0000000603107c24 */ /* 0x002fca000f8e0210 */
[----:B0-----:R-:W-:-:S13]  /*00b0*/  ISETP.GE.AND P0, PT, R16, UR7, PT ;  /* 0x0000000710007c0c */ /* 0x001fda000bf06270 */
[----:B------:R-:W-:Y:S05]  /*00c0*/  @P0 EXIT ;  /* 0x000000000000094d */ /* 0x000fea0003800000 */
[----:B------:R-:W0:Y:S01]  /*00d0*/  LDCU.64 UR4, c[0x0][0x380] ;  /* 0x00007000ff0477ac */ /* 0x000e220008000a00 */
[----:B------:R-:W-:Y:S01]  /*00e0*/  ISETP.NE.AND P1, PT, R16, RZ, PT ;  /* 0x000000ff1000720c */ /* 0x000fe20003f25270 */
[----:B------:R-:W1:Y:S01]  /*00f0*/  LDCU.64 UR6, c[0x0][0x398] ;  /* 0x00007300ff0677ac */ /* 0x000e620008000a00 */
[----:B0-----:R-:W-:-:S04]  /*0100*/  ISETP.NE.U32.AND P0, PT, RZ, UR4, PT ;  /* 0x00000004ff007c0c */ /* 0x001fc8000bf05070 */
[----:B------:R-:W-:Y:S01]  /*0110*/  ISETP.NE.AND.EX P0, PT, RZ, UR5, PT, P0 ;  /* 0x00000005ff007c0c */ /* 0x000fe2000bf05300 */
[----:B-1----:R-:W-:Y:S01]  /*0120*/  IMAD.U32 R2, RZ, RZ, UR6 ;  /* 0x00000006ff027e24 */ /* 0x002fe2000f8e00ff */
[----:B------:R-:W-:-:S11]  /*0130*/  MOV R3, UR7 ;  /* 0x0000000700037c02 */ /* 0x000fd60008000f00 */
[----:B------:R-:W-:Y:S05]  /*0140*/  @!P0 EXIT ;  /* 0x000000000000894d */ /* 0x000fea0003800000 */
[----:B------:R-:W0:Y:S01]  /*0150*/  LDC.64 R4, c[0x0][0x390] ;  /* 0x0000e400ff047b82 */ /* 0x000e220000000a00 */
[----:B------:R-:W1:Y:S01]  /*0160*/  LDCU.64 UR4, c[0x0][0x380] ;  /* 0x00007000ff0477ac */ /* 0x000e620008000a00 */
[----:B------:R-:W2:Y:S06]  /*0170*/  LDCU.64 UR36, c[0x0][0x358] ;  /* 0x00006b00ff2477ac */ /* 0x000eac0008000a00 */
[----:B------:R-:W3:Y:S08]  /*0180*/  @P1 LDC.64 R10, c[0x0][0x3a0] ;  /* 0x0000e800ff0a1b82 */ /* 0x000ef00000000a00 */
[----:B------:R-:W4:Y:S01]  /*0190*/  @!P1 LDC.64 R8, c[0x0][0x3a0] ;  /* 0x0000e800ff089b82 */ /* 0x000f220000000a00 */
[----:B-1----:R-:W-:-:S02]  /*01a0*/  IMAD.U32 R22, RZ, RZ, UR4 ;  /* 0x00000004ff167e24 */ /* 0x002fc4000f8e00ff */
[----:B------:R-:W-:Y:S02]  /*01b0*/  IMAD.U32 R23, RZ, RZ, UR5 ;  /* 0x00000005ff177e24 */ /* 0x000fe4000f8e00ff */
[----:B0-----:R-:W-:-:S03]  /*01c0*/  IMAD.WIDE R4, R16, 0x4, R4 ;  /* 0x0000000410047825 */ /* 0x001fc600078e0204 */
[----:B------:R-:W0:Y:S01]  /*01d0*/  @P1 LDC.64 R12, c[0x0][0x398] ;  /* 0x0000e600ff0c1b82 */ /* 0x000e220000000a00 */
[----:B--2---:R-:W2:Y:S04]  /*01e0*/  LD.E R17, desc[UR36][R22.64] ;  /* 0x0000002416117980 */ /* 0x004ea8000c101900 */
[----:B------:R-:W2:Y:S01]  /*01f0*/  LDG.E R0, desc[UR36][R4.64] ;  /* 0x0000002404007981 */ /* 0x000ea2000c1e1900 */
[----:B---3--:R-:W-:-:S05]  /*0200*/  @P1 IMAD.WIDE R10, R16, 0x4, R10 ;  /* 0x00000004100a1825 */ /* 0x008fca00078e020a */
[----:B------:R-:W0:Y:S04]  /*0210*/  @P1 LDG.E R15, desc[UR36][R10.64+-0x4] ;  /* 0xfffffc240a0f1981 */ /* 0x000e28000c1e1900 */
[----:B------:R-:W3:Y:S04]  /*0220*/  @P1 LDG.E R14, desc[UR36][R10.64] ;  /* 0x000000240a0e1981 */ /* 0x000ee8000c1e1900 */
[----:B----4-:R1:W5:Y:S01]  /*0230*/  @!P1 LDG.E R19, desc[UR36][R8.64] ;  /* 0x0000002408139981 */ /* 0x010362000c1e1900 */
[----:B------:R-:W-:Y:S01]  /*0240*/  BSSY.RECONVERGENT B0, `(.L_x_0) ;  /* 0x0000010000007945 */ /* 0x000fe20003800200 */
[----:B--2---:R-:W-:Y:S01]  /*0250*/  ISETP.NE.AND P0, PT, R17, R0, PT ;  /* 0x000000001100720c */ /* 0x004fe20003f05270 */
[C---:B0-----:R-:W-:Y:S01]  /*0260*/  @P1 IMAD.WIDE R2, R15.reuse, 0x4, R12 ;  /* 0x000000040f021825 */ /* 0x041fe200078e020c */
[----:B---3--:R-:W-:-:S11]  /*0270*/  @P1 IADD3 R19, PT, PT, -R15, R14, RZ ;  /* 0x0000000e0f131210 */ /* 0x008fd60007ffe1ff */
[----:B-1----:R-:W-:Y:S05]  /*0280*/  @!P0 BRA `(.L_x_1) ;  /* 0x00000000002c8947 */ /* 0x002fea0003800000 */
.L_x_2:
[----:B------:R-:W-:Y:S01]  /*0290*/  ISETP.GT.AND P0, PT, R17, R0, PT ;  /* 0x000000001100720c */ /* 0x000fe20003f04270 */
[----:B------:R-:W-:Y:S02]  /*02a0*/  IMAD.MOV.U32 R4, RZ, RZ, R22 ;  /* 0x000000ffff047224 */ /* 0x000fe400078e0016 */
[----:B------:R-:W-:-:S10]  /*02b0*/  IMAD.MOV.U32 R5, RZ, RZ, R23 ;  /* 0x000000ffff057224 */ /* 0x000fd400078e0017 */
[----:B------:R-:W2:Y:S04]  /*02c0*/  @P0 LD.E.64 R22, desc[UR36][R22.64+0x18] ;  /* 0x0000182416160980 */ /* 0x000ea8000c101b00 */
[----:B------:R-:W2:Y:S02]  /*02d0*/  @!P0 LD.E.64 R22, desc[UR36][R4.64+0x20] ;  /* 0x0000202404168980 */ /* 0x000ea4000c101b00 */
[----:B--2---:R-:W-:-:S04]  /*02e0*/  ISETP.NE.U32.AND P0, PT, R22, RZ, PT ;  /* 0x000000ff1600720c */ /* 0x004fc80003f05070 */
[----:B------:R-:W-:-:S13]  /*02f0*/  ISETP.NE.AND.EX P0, PT, R23, RZ, PT, P0 ;  /* 0x000000ff1700720c */ /* 0x000fda0003f05300 */
[----:B------:R-:W-:Y:S05]  /*0300*/  @!P0 EXIT ;  /* 0x000000000000894d */ /* 0x000fea0003800000 */
[----:B------:R-:W2:Y:S02]  /*0310*/  LD.E R17, desc[UR36][R22.64] ;  /* 0x0000002416117980 */ /* 0x000ea4000c101900 */
[----:B--2---:R-:W-:-:S13]  /*0320*/  ISETP.NE.AND P0, PT, R17, R0, PT ;  /* 0x000000001100720c */ /* 0x004fda0003f05270 */
[----:B------:R-:W-:Y:S05]  /*0330*/  @P0 BRA `(.L_x_2) ;  /* 0xfffffffc00d40947 */ /* 0x000fea000383ffff */
.L_x_1:
[----:B------:R-:W-:Y:S05]  /*0340*/  BSYNC.RECONVERGENT B0 ;  /* 0x0000000000007941 */ /* 0x000fea0003800200 */
.L_x_0:
[----:B------:R0:W5:Y:S02]  /*0350*/  LD.E R25, desc[UR36][R22.64+0x4] ;  /* 0x0000042416197980 */ /* 0x000164000c101900 */
[----:B-----5:R-:W-:Y:S01]  /*0360*/  ISETP.GE.AND P0, PT, R19, 0x1, PT ;  /* 0x000000011300780c */ /* 0x020fe20003f06270 */
[----:B------:R-:W-:-:S12]  /*0370*/  BSSY.RECONVERGENT B7, `(.L_x_3) ;  /* 0x0000031000077945 */ /* 0x000fd80003800200 */
[----:B0-----:R-:W-:Y:S05]  /*0380*/  @!P0 BRA `(.L_x_4) ;  /* 0x0000000000bc8947 */ /* 0x001fea0003800000 */
[----:B------:R-:W0:Y:S02]  /*0390*/  LDC.64 R4, c[0x0][0x388] ;  /* 0x0000e200ff047b82 */ /* 0x000e240000000a00 */
[----:B0-----:R-:W-:-:S05]  /*03a0*/  IMAD.WIDE R4, R25, 0x4, R4 ;  /* 0x0000000419047825 */ /* 0x001fca00078e0204 */
[----:B------:R0:W5:Y:S01]  /*03b0*/  LDG.E R11, desc[UR36][R4.64] ;  /* 0x00000024040b7981 */ /* 0x000162000c1e1900 */
[----:B------:R-:W-:-:S07]  /*03c0*/  HFMA2 R18, -RZ, RZ, 0, 0 ;  /* 0x00000000ff127431 */ /* 0x000fce00000001ff */
.L_x_11:
[----:B0-----:R-:W0:Y:S01]  /*03d0*/  LDC.64 R4, c[0x0][0x388] ;  /* 0x0000e200ff047b82 */ /* 0x001e220000000a00 */
[----:B------:R-:W-:Y:S01]  /*03e0*/  BSSY.RELIABLE B6, `(.L_x_5) ;  /* 0x000001c000067945 */ /* 0x000fe20003800100 */
[----:B-1----:R-:W-:-:S07]  /*03f0*/  IMAD.MOV.U32 R17, RZ, RZ, R25 ;  /* 0x000000ffff117224 */ /* 0x002fce00078e0019 */
.L_x_7:
[----:B-----5:R-:W-:Y:S01]  /*0400*/  LOP3.LUT R0, R11, 0x80000000, RZ, 0xfc, !PT ;  /* 0x800000000b007812 */ /* 0x020fe200078efcff */
[----:B------:R-:W-:-:S03]  /*0410*/  IMAD.MOV.U32 R25, RZ, RZ, R17 ;  /* 0x000000ffff197224 */ /* 0x000fc600078e0011 */
[----:B------:R-:W-:-:S13]  /*0420*/  ISETP.NE.AND P0, PT, R0, -0x80000000, PT ;  /* 0x800000000000780c */ /* 0x000fda0003f05270 */
[----:B------:R-:W-:Y:S05]  /*0430*/  @!P0 BRA `(.L_x_6) ;  /* 0x0000000000588947 */ /* 0x000fea0003800000 */
[----:B0-----:R-:W-:-:S05]  /*0440*/  IMAD.WIDE R8, R25, 0x4, R4 ;  /* 0x0000000419087825 */ /* 0x001fca00078e0204 */
[----:B------:R-:W2:Y:S01]  /*0450*/  LDG.E R11, desc[UR36][R8.64+0x4] ;  /* 0x00000424080b7981 */ /* 0x000ea2000c1e1900 */
[----:B------:R-:W-:Y:S02]  /*0460*/  IADD3 R17, PT, PT, R25, 0x1, RZ ;  /* 0x0000000119117810 */ /* 0x000fe40007ffe0ff */
[----:B--2---:R-:W-:-:S13]  /*0470*/  ISETP.NE.AND P0, PT, R11, -0x80000000, PT ;  /* 0x800000000b00780c */ /* 0x004fda0003f05270 */
[----:B------:R-:W-:Y:S05]  /*0480*/  @!P0 BREAK.RELIABLE B6 ;  /* 0x0000000000068942 */ /* 0x000fea0003800100 */
[----:B------:R-:W-:Y:S05]  /*0490*/  @P0 BRA `(.L_x_7) ;  /* 0xfffffffc00d80947 */ /* 0x000fea000383ffff */
[----:B------:R-:W-:Y:S01]  /*04a0*/  IMAD.IADD R19, R19, 0x1, -R18 ;  /* 0x0000000113137824 */ /* 0x000fe200078e0a12 */
[----:B------:R-:W-:Y:S01]  /*04b0*/  MOV R0, 0x0 ;  /* 0x0000000000007802 */ /* 0x000fe20000000f00 */
[----:B------:R-:W0:Y:S03]  /*04c0*/  LDCU.64 UR4, c[0x4][0x30] ;  /* 0x01000600ff0477ac */ /* 0x000e260008000a00 */
[----:B------:R1:W-:Y:S01]  /*04d0*/  STL.128 [R1], R16 ;  /* 0x0000001001007387 */ /* 0x0003e20000100c00 */
[----:B------:R1:W2:Y:S01]  /*04e0*/  LDC.64 R2, c[0x4][R0] ;  /* 0x0100000000027b82 */ /* 0x0002a20000000a00 */
[----:B0-----:R-:W-:Y:S01]  /*04f0*/  IMAD.U32 R4, RZ, RZ, UR4 ;  /* 0x00000004ff047e24 */ /* 0x001fe2000f8e00ff */
[----:B-1----:R-:W-:-:S07]  /*0500*/  MOV R5, UR5 ;  /* 0x0000000500057c02 */ /* 0x002fce0008000f00 */
[----:B------:R-:W-:-:S07]  /*0510*/  LEPC R20, `(.L_x_8) ;  /* 0x000000001014794e */ /* 0x000fce0000000000 */
[----:B--2---:R-:W-:Y:S05]  /*0520*/  CALL.ABS.NOINC R2 ;  /* 0x0000000002007343 */ /* 0x004fea0003c00000 */
.L_x_8:
[----:B------:R-:W0:Y:S01]  /*0530*/  LDC.64 R2, c[0x0][0x3b0] ;  /* 0x0000ec00ff027b82 */ /* 0x000e220000000a00 */
[----:B------:R-:W-:-:S04]  /*0540*/  IMAD R5, R16, 0x3, RZ ;  /* 0x0000000310057824 */ /* 0x000fc800078e02ff */
[----:B0-----:R-:W-:-:S05]  /*0550*/  IMAD.WIDE R2, R5, 0x4, R2 ;  /* 0x0000000405027825 */ /* 0x001fca00078e0202 */
[----:B------:R0:W-:Y:S04]  /*0560*/  STG.E desc[UR36][R2.64], R17 ;  /* 0x0000001102007986 */ /* 0x0001e8000c101924 */
[----:B------:R0:W-:Y:S04]  /*0570*/  STG.E desc[UR36][R2.64+0x4], R18 ;  /* 0x0000041202007986 */ /* 0x0001e8000c101924 */
[----:B------:R0:W-:Y:S01]  /*0580*/  STG.E desc[UR36][R2.64+0x8], R19 ;  /* 0x0000081302007986 */ /* 0x0001e2000c101924 */
[----:B------:R-:W-:Y:S05]  /*0590*/  BRA `(.L_x_4) ;  /* 0x0000000000387947 */ /* 0x000fea0003800000 */
.L_x_6:
[----:B------:R-:W-:Y:S05]  /*05a0*/  BSYNC.RELIABLE B6 ;  /* 0x0000000000067941 */ /* 0x000fea0003800100 */
.L_x_5:
[----:B------:R-:W-:Y:S01]  /*05b0*/  ISETP.NE.AND P0, PT, R11, -0x80000000, PT ;  /* 0x800000000b00780c */ /* 0x000fe20003f05270 */
[----:B------:R-:W-:Y:S01]  /*05c0*/  BSSY.RECONVERGENT B0, `(.L_x_9) ;  /* 0x0000008000007945 */ /* 0x000fe20003800200 */
[----:B------:R-:W-:-:S11]  /*05d0*/  IMAD.MOV.U32 R11, RZ, RZ, -0x80000000 ;  /* 0x80000000ff0b7424 */ /* 0x000fd600078e00ff */
[----:B------:R-:W-:Y:S05]  /*05e0*/  @!P0 BRA `(.L_x_10) ;  /* 0x0000000000148947 */ /* 0x000fea0003800000 */
[----:B0-----:R-:W-:Y:S01]  /*05f0*/  IMAD.WIDE.U32 R4, R18, 0x4, R2 ;  /* 0x0000000412047825 */ /* 0x001fe200078e0002 */
[----:B------:R-:W0:Y:S04]  /*0600*/  LDC.64 R8, c[0x0][0x388] ;  /* 0x0000e200ff087b82 */ /* 0x000e280000000a00 */
[----:B------:R-:W2:Y:S01]  /*0610*/  LDG.E R11, desc[UR36][R4.64] ;  /* 0x00000024040b7981 */ /* 0x000ea2000c1e1900 */
[----:B0-----:R-:W-:-:S05]  /*0620*/  IMAD.WIDE R8, R25, 0x4, R8 ;  /* 0x0000000419087825 */ /* 0x001fca00078e0208 */
[----:B--2---:R1:W-:Y:S02]  /*0630*/  STG.E desc[UR36][R8.64], R11 ;  /* 0x0000000b08007986 */ /* 0x0043e4000c101924 */
.L_x_10:
[----:B------:R-:W-:Y:S05]  /*0640*/  BSYNC.RECONVERGENT B0 ;  /* 0x0000000000007941 */ /* 0x000fea0003800200 */
.L_x_9:
[----:B------:R-:W-:-:S04]  /*0650*/  IADD3 R18, PT, PT, R18, 0x1, RZ ;  /* 0x0000000112127810 */ /* 0x000fc80007ffe0ff */
[----:B------:R-:W-:-:S13]  /*0660*/  ISETP.NE.AND P0, PT, R18, R19, PT ;  /* 0x000000131200720c */ /* 0x000fda0003f05270 */
[----:B------:R-:W-:Y:S05]  /*0670*/  @P0 BRA `(.L_x_11) ;  /* 0xfffffffc00540947 */ /* 0x000fea000383ffff */
.L_x_4:
[----:B------:R-:W-:Y:S05]  /*0680*/  BSYNC.RECONVERGENT B7 ;  /* 0x0000000000077941 */ /* 0x000fea0003800200 */
.L_x_3:
[----:B------:R-:W-:Y:S01]  /*0690*/  ST.E desc[UR36][R22.64+0x4], R25 ;  /* 0x0000041916007985 */ /* 0x000fe2000c101924 */
[----:B------:R-:W-:Y:S05]  /*06a0*/  EXIT ;  /* 0x000000000000794d */ /* 0x000fea0003800000 */
.L_x_12:
[----:B------:R-:W-:-:S00]  /*06b0*/  BRA `(.L_x_12) ;  /* 0xfffffffc00fc7947 */ /* 0x000fc0000383ffff */
[----:B------:R-:W-:-:S00]  /*06c0*/  NOP ;  /* 0x0000000000007918 */ /* 0x000fc00000000000 */
        /* <DEDUP_REMOVED lines=11> */
.L_x_35:


//--------------------- .text._Z8findNodeP10RBTreeNodePii --------------------------
	.section	.text._Z8findNodeP10RBTreeNodePii,"ax",@progbits
	.align	128
        .global         _Z8findNodeP10RBTreeNodePii
        .type           _Z8findNodeP10RBTreeNodePii,@function
        .size           _Z8findNodeP10RBTreeNodePii,(.L_x_36 - _Z8findNodeP10RBTreeNodePii)
        .other          _Z8findNodeP10RBTreeNodePii,@"STO_CUDA_ENTRY STV_DEFAULT"
_Z8findNodeP10RBTreeNodePii:
.text._Z8findNodeP10RBTreeNodePii:
        /* <DEDUP_REMOVED lines=13> */
[----:B------:R-:W0:Y:S01]  /*00d0*/  LDC.64 R2, c[0x0][0x388] ;  /* 0x0000e200ff027b82 */ /* 0x000e220000000a00 */
[----:B------:R-:W1:Y:S01]  /*00e0*/  LDCU.64 UR36, c[0x0][0x358] ;  /* 0x00006b00ff2477ac */ /* 0x000e620008000a00 */
[----:B------:R-:W2:Y:S01]  /*00f0*/  LDCU.64 UR4, c[0x0][0x380] ;  /* 0x00007000ff0477ac */ /* 0x000ea20008000a00 */
[----:B0-----:R-:W-:-:S06]  /*0100*/  IMAD.WIDE R2, R5, 0x4, R2 ;  /* 0x0000000405027825 */ /* 0x001fcc00078e0202 */
[----:B-1----:R0:W5:Y:S01]  /*0110*/  LDG.E R2, desc[UR36][R2.64] ;  /* 0x0000002402027981 */ /* 0x002162000c1e1900 */
[----:B--2---:R-:W-:-:S04]  /*0120*/  UISETP.NE.U32.AND UP0, UPT, UR4, URZ, UPT ;  /* 0x000000ff0400728c */ /* 0x004fc8000bf05070 */
[----:B------:R-:W-:-:S09]  /*0130*/  UISETP.NE.AND.EX UP0, UPT, UR5, URZ, UPT, UP0 ;  /* 0x000000ff0500728c */ /* 0x000fd2000bf05300 */
[----:B0-----:R-:W-:Y:S05]  /*0140*/  BRA.U !UP0, `(.L_x_13) ;  /* 0x0000000108547547 */ /* 0x001fea000b800000 */
[----:B------:R-:W0:Y:S02]  /*0150*/  LDCU.64 UR4, c[0x0][0x380] ;  /* 0x00007000ff0477ac */ /* 0x000e240008000a00 */
[----:B0-----:R-:W-:Y:S02]  /*0160*/  IMAD.U32 R4, RZ, RZ, UR4 ;  /* 0x00000004ff047e24 */ /* 0x001fe4000f8e00ff */
[----:B------:R-:W-:-:S05]  /*0170*/  IMAD.U32 R5, RZ, RZ, UR5 ;  /* 0x00000005ff057e24 */ /* 0x000fca000f8e00ff */
[----:B------:R-:W2:Y:S01]  /*0180*/  LD.E R3, desc[UR36][R4.64] ;  /* 0x0000002404037980 */ /* 0x000ea2000c101900 */
[----:B------:R-:W-:Y:S01]  /*0190*/  BSSY.RECONVERGENT B7, `(.L_x_14) ;  /* 0x000001a000077945 */ /* 0x000fe20003800200 */
[----:B--2--5:R-:W-:-:S13]  /*01a0*/  ISETP.NE.AND P0, PT, R3, R2, PT ;  /* 0x000000020300720c */ /* 0x024fda0003f05270 */
[----:B------:R-:W-:Y:S05]  /*01b0*/  @!P0 BRA `(.L_x_15) ;  /* 0x00000000005c8947 */ /* 0x000fea0003800000 */
[----:B------:R-:W-:Y:S01]  /*01c0*/  BSSY.RECONVERGENT B6, `(.L_x_16) ;  /* 0x000000c000067945 */ /* 0x000fe20003800200 */
.L_x_17:
[----:B------:R-:W-:Y:S01]  /*01d0*/  ISETP.GT.AND P0, PT, R3, R2, PT ;  /* 0x000000020300720c */ /* 0x000fe20003f04270 */
[----:B------:R-:W-:Y:S01]  /*01e0*/  IMAD.MOV.U32 R9, RZ, RZ, R5 ;  /* 0x000000ffff097224 */ /* 0x000fe200078e0005 */
[----:B------:R-:W-:-:S11]  /*01f0*/  MOV R8, R4 ;  /* 0x0000000400087202 */ /* 0x000fd60000000f00 */
[----:B------:R-:W2:Y:S04]  /*0200*/  @P0 LD.E.64 R4, desc[UR36][R4.64+0x18] ;  /* 0x0000182404040980 */ /* 0x000ea8000c101b00 */
[----:B------:R-:W2:Y:S02]  /*0210*/  @!P0 LD.E.64 R4, desc[UR36][R8.64+0x20] ;  /* 0x0000202408048980 */ /* 0x000ea4000c101b00 */
[----:B--2---:R-:W-:-:S04]  /*0220*/  ISETP.NE.U32.AND P0, PT, R4, RZ, PT ;  /* 0x000000ff0400720c */ /* 0x004fc80003f05070 */
[----:B------:R-:W-:-:S13]  /*0230*/  ISETP.NE.AND.EX P0, PT, R5, RZ, PT, P0 ;  /* 0x000000ff0500720c */ /* 0x000fda0003f05300 */
[----:B------:R-:W-:Y:S05]  /*0240*/  @!P0 BRA `(.L_x_13) ;  /* 0x0000000000148947 */ /* 0x000fea0003800000 */
[----:B------:R-:W2:Y:S02]  /*0250*/  LD.E R3, desc[UR36][R4.64] ;  /* 0x0000002404037980 */ /* 0x000ea4000c101900 */
[----:B--2---:R-:W-:-:S13]  /*0260*/  ISETP.NE.AND P0, PT, R3, R2, PT ;  /* 0x000000020300720c */ /* 0x004fda0003f05270 */
[----:B------:R-:W-:Y:S05]  /*0270*/  @P0 BRA `(.L_x_17) ;  /* 0xfffffffc00d40947 */ /* 0x000fea000383ffff */
[----:B------:R-:W-:Y:S05]  /*0280*/  BSYNC.RECONVERGENT B6 ;  /* 0x0000000000067941 */ /* 0x000fea0003800200 */
.L_x_16:
[----:B------:R-:W-:Y:S05]  /*0290*/  BRA `(.L_x_15) ;  /* 0x0000000000247947 */ /* 0x000fea0003800000 */
.L_x_13:
[----:B------:R-:W-:Y:S01]  /*02a0*/  MOV R0, 0x0 ;  /* 0x0000000000007802 */ /* 0x000fe20000000f00 */
[----:B-----5:R0:W-:Y:S01]  /*02b0*/  STL [R1], R2 ;  /* 0x0000000201007387 */ /* 0x0201e20000100800 */
[----:B------:R-:W1:Y:S02]  /*02c0*/  LDCU.64 UR4, c[0x4][0x28] ;  /* 0x01000500ff0477ac */ /* 0x000e640008000a00 */
[----:B------:R0:W2:Y:S01]  /*02d0*/  LDC.64 R8, c[0x4][R0] ;  /* 0x0100000000087b82 */ /* 0x0000a20000000a00 */
[----:B-1----:R-:W-:Y:S02]  /*02e0*/  IMAD.U32 R4, RZ, RZ, UR4 ;  /* 0x00000004ff047e24 */ /* 0x002fe4000f8e00ff */
[----:B0-----:R-:W-:-:S07]  /*02f0*/  IMAD.U32 R5, RZ, RZ, UR5 ;  /* 0x00000005ff057e24 */ /* 0x001fce000f8e00ff */
[----:B------:R-:W-:-:S07]  /*0300*/  LEPC R20, `(.L_x_18) ;  /* 0x000000001014794e */ /* 0x000fce0000000000 */
[----:B--2---:R-:W-:Y:S05]  /*0310*/  CALL.ABS.NOINC R8 ;  /* 0x0000000008007343 */ /* 0x004fea0003c00000 */
.L_x_18:
[----:B------:R-:W-:Y:S05]  /*0320*/  EXIT ;  /* 0x000000000000794d */ /* 0x000fea0003800000 */
.L_x_15:
[----:B------:R-:W-:Y:S05]  /*0330*/  BSYNC.RECONVERGENT B7 ;  /* 0x0000000000077941 */ /* 0x000fea0003800200 */
.L_x_14:
[----:B------:R-:W2:Y:S01]  /*0340*/  LD.E.U8 R0, desc[UR36][R4.64+0x10] ;  /* 0x0000102404007980 */ /* 0x000ea2000c101100 */
[----:B------:R-:W0:Y:S03]  /*0350*/  LDC.64 R10, c[0x4][0x10] ;  /* 0x01000400ff0a7b82 */ /* 0x000e260000000a00 */
[----:B------:R-:W3:Y:S04]  /*0360*/  LD.E R8, desc[UR36][R4.64+0x4] ;  /* 0x0000042404087980 */ /* 0x000ee8000c101900 */
[----:B------:R1:W3:Y:S01]  /*0370*/  LD.E R9, desc[UR36][R4.64+0x8] ;  /* 0x0000082404097980 */ /* 0x0002e2000c101900 */
[----:B------:R-:W-:Y:S01]  /*0380*/  MOV R3, R2 ;  /* 0x0000000200037202 */ /* 0x000fe20000000f00 */
[----:B------:R-:W1:Y:S04]  /*0390*/  LDCU.64 UR4, c[0x4][0x20] ;  /* 0x01000400ff0477ac */ /* 0x000e680008000a00 */
[----:B------:R4:W-:Y:S01]  /*03a0*/  STL.64 [R1], R2 ;  /* 0x0000000201007387 */ /* 0x0009e20000100a00 */
[----:B-1----:R-:W-:Y:S01]  /*03b0*/  MOV R4, UR4 ;  /* 0x0000000400047c02 */ /* 0x002fe20008000f00 */
[----:B------:R-:W-:Y:S01]  /*03c0*/  IMAD.U32 R5, RZ, RZ, UR5 ;  /* 0x00000005ff057e24 */ /* 0x000fe2000f8e00ff */
[----:B--2---:R-:W-:-:S02]  /*03d0*/  ISETP.NE.AND P0, PT, R0, RZ, PT ;  /* 0x000000ff0000720c */ /* 0x004fc40003f05270 */
[----:B------:R-:W-:Y:S01]  /*03e0*/  MOV R0, 0x0 ;  /* 0x0000000000007802 */ /* 0x000fe20000000f00 */
[----:B---3--:R1:W-:Y:S10]  /*03f0*/  STL.64 [R1+0x8], R8 ;  /* 0x0000080801007387 */ /* 0x0083f40000100a00 */
[----:B0-----:R-:W4:Y:S08]  /*0400*/  @P0 LDC R10, c[0x4][0x8] ;  /* 0x01000200ff0a0b82 */ /* 0x001f300000000800 */
[----:B------:R-:W0:Y:S01]  /*0410*/  @P0 LDC R11, c[0x4][0xc] ;  /* 0x01000300ff0b0b82 */ /* 0x000e220000000800 */
[----:B----4-:R-:W-:-:S02]  /*0420*/  IMAD.MOV.U32 R2, RZ, RZ, R10 ;  /* 0x000000ffff027224 */ /* 0x010fc400078e000a */
[----:B0-----:R-:W-:-:S05]  /*0430*/  IMAD.MOV.U32 R3, RZ, RZ, R11 ;  /* 0x000000ffff037224 */ /* 0x001fca00078e000b */
[----:B------:R1:W0:Y:S01]  /*0440*/  LDC.64 R10, c[0x4][R0] ;  /* 0x01000000000a7b82 */ /* 0x0002220000000a00 */
[----:B------:R1:W-:Y:S02]  /*0450*/  STL.64 [R1+0x10], R2 ;  /* 0x0000100201007387 */ /* 0x0003e40000100a00 */
[----:B------:R-:W-:-:S07]  /*0460*/  LEPC R20, `(.L_x_19) ;  /* 0x000000001014794e */ /* 0x000fce0000000000 */
[----:B01----:R-:W-:Y:S05]  /*0470*/  CALL.ABS.NOINC R10 ;  /* 0x000000000a007343 */ /* 0x003fea0003c00000 */
.L_x_19:
[----:B------:R-:W-:Y:S05]  /*0480*/  EXIT ;  /* 0x000000000000794d */ /* 0x000fea0003800000 */
.L_x_20:
        /* <DEDUP_REMOVED lines=15> */
.L_x_36:


//--------------------- .text._Z13printEachNodeP10RBTreeNodei --------------------------
	.section	.text._Z13printEachNodeP10RBTreeNodei,"ax",@progbits
	.align	128
        .global         _Z13printEachNodeP10RBTreeNodei
        .type           _Z13printEachNodeP10RBTreeNodei,@function
        .size           _Z13printEachNodeP10RBTreeNodei,(.L_x_37 - _Z13printEachNodeP10RBTreeNodei)
        .other          _Z13printEachNodeP10RBTreeNodei,@"STO_CUDA_ENTRY STV_DEFAULT"
_Z13printEachNodeP10RBTreeNodei:
.text._Z13printEachNodeP10RBTreeNodei:
[----:B------:R-:W0:Y:S01]  /*0000*/  LDC R1, c[0x0][0x37c] ;  /* 0x0000df00ff017b82 */ /* 0x000e220000000800 */
[----:B------:R-:W1:Y:S01]  /*0010*/  S2R R8, SR_TID.X ;  /* 0x0000000000087919 */ /* 0x000e620000002100 */
[----:B------:R-:W2:Y:S06]  /*0020*/  LDCU UR5, c[0x0][0x2fc] ;  /* 0x00005f80ff0577ac */ /* 0x000eac0008000800 */
[----:B------:R-:W1:Y:S01]  /*0030*/  S2UR UR6, SR_CTAID.X ;  /* 0x00000000000679c3 */ /* 0x000e620000002500 */
[----:B0-----:R-:W-:Y:S01]  /*0040*/  VIADD R1, R1, 0xffffffe0 ;  /* 0xffffffe001017836 */ /* 0x001fe20000000000 */
[----:B------:R-:W0:Y:S01]  /*0050*/  LDCU.64 UR8, c[0x0][0x380] ;  /* 0x00007000ff0877ac */ /* 0x000e220008000a00 */
[----:B------:R-:W3:Y:S05]  /*0060*/  LDCU UR7, c[0x0][0x388] ;  /* 0x00007100ff0777ac */ /* 0x000eea0008000800 */
[----:B------:R-:W1:Y:S01]  /*0070*/  LDC R3, c[0x0][0x360] ;  /* 0x0000d800ff037b82 */ /* 0x000e620000000800 */
[----:B------:R-:W4:Y:S01]  /*0080*/  LDCU UR4, c[0x0][0x2f8] ;  /* 0x00005f00ff0477ac */ /* 0x000f220008000800 */
[----:B0-----:R-:W-:-:S04]  /*0090*/  ISETP.NE.U32.AND P0, PT, RZ, UR8, PT ;  /* 0x00000008ff007c0c */ /* 0x001fc8000bf05070 */
[----:B------:R-:W-:Y:S02]  /*00a0*/  ISETP.NE.AND.EX P0, PT, RZ, UR9, PT, P0 ;  /* 0x00000009ff007c0c */ /* 0x000fe4000bf05300 */
[----:B----4-:R-:W-:Y:S01]  /*00b0*/  IADD3 R6, P1, PT, R1, UR4, RZ ;  /* 0x0000000401067c10 */ /* 0x010fe2000ff3e0ff */
[----:B-1----:R-:W-:-:S04]  /*00c0*/  IMAD R8, R3, UR6, R8 ;  /* 0x0000000603087c24 */ /* 0x002fc8000f8e0208 */
[----:B--2---:R-:W-:Y:S01]  /*00d0*/  IMAD.X R7, RZ, RZ, UR5, P1 ;  /* 0x00000005ff077e24 */ /* 0x004fe200088e06ff */
[----:B---3--:R-:W-:-:S13]  /*00e0*/  ISETP.GT.OR P0, PT, R8, UR7, !P0 ;  /* 0x0000000708007c0c */ /* 0x008fda000c704670 */
[----:B------:R-:W-:Y:S05]  /*00f0*/  @P0 EXIT ;  /* 0x000000000000094d */ /* 0x000fea0003800000 */
[----:B------:R-:W0:Y:S01]  /*0100*/  LDCU.64 UR6, c[0x0][0x380] ;  /* 0x00007000ff0677ac */ /* 0x000e220008000a00 */
[----:B------:R-:W1:Y:S01]  /*0110*/  LDCU.64 UR4, c[0x0][0x358] ;  /* 0x00006b00ff0477ac */ /* 0x000e620008000a00 */
[----:B0-----:R-:W-:Y:S02]  /*0120*/  IMAD.U32 R2, RZ, RZ, UR6 ;  /* 0x00000006ff027e24 */ /* 0x001fe4000f8e00ff */
[----:B------:R-:W-:-:S05]  /*0130*/  IMAD.U32 R3, RZ, RZ, UR7 ;  /* 0x00000007ff037e24 */ /* 0x000fca000f8e00ff */
[----:B-1----:R-:W2:Y:S01]  /*0140*/  LD.E R5, desc[UR4][R2.64] ;  /* 0x0000000402057980 */ /* 0x002ea2000c101900 */
[----:B------:R-:W-:Y:S01]  /*0150*/  BSSY.RECONVERGENT B0, `(.L_x_21) ;  /* 0x000000e000007945 */ /* 0x000fe20003800200 */
[----:B--2---:R-:W-:-:S13]  /*0160*/  ISETP.NE.AND P0, PT, R5, R8, PT ;  /* 0x000000080500720c */ /* 0x004fda0003f05270 */
[----:B------:R-:W-:Y:S05]  /*0170*/  @!P0 BRA `(.L_x_22) ;  /* 0x00000000002c8947 */ /* 0x000fea0003800000 */
.L_x_23:
        /* <DEDUP_REMOVED lines=11> */
.L_x_22:
[----:B------:R-:W-:Y:S05]  /*0230*/  BSYNC.RECONVERGENT B0 ;  /* 0x0000000000007941 */ /* 0x000fea0003800200 */
.L_x_21:
[----:B------:R-:W2:Y:S01]  /*0240*/  LD.E.U8 R0, desc[UR4][R2.64+0x10] ;  /* 0x0000100402007980 */ /* 0x000ea2000c101100 */
[----:B------:R-:W0:Y:S03]  /*0250*/  LDC.64 R4, c[0x4][0x10] ;  /* 0x01000400ff047b82 */ /* 0x000e260000000a00 */
[----:B------:R-:W3:Y:S04]  /*0260*/  LD.E.64 R12, desc[UR4][R2.64+0x8] ;  /* 0x00000804020c7980 */ /* 0x000ee8000c101b00 */
[----:B------:R1:W4:Y:S01]  /*0270*/  LD.E R10, desc[UR4][R2.64+0x4] ;  /* 0x00000404020a7980 */ /* 0x000322000c101900 */
[----:B------:R-:W-:Y:S01]  /*0280*/  MOV R9, R8 ;  /* 0x0000000800097202 */ /* 0x000fe20000000f00 */
[----:B------:R-:W5:Y:S01]  /*0290*/  LDCU.64 UR4, c[0x4][0x18] ;  /* 0x01000300ff0477ac */ /* 0x000f620008000a00 */
[----:B--2---:R-:W-:-:S02]  /*02a0*/  ISETP.NE.AND P0, PT, R0, RZ, PT ;  /* 0x000000ff0000720c */ /* 0x004fc40003f05270 */
[----:B------:R-:W-:Y:S01]  /*02b0*/  MOV R0, 0x0 ;  /* 0x0000000000007802 */ /* 0x000fe20000000f00 */
[----:B---3--:R-:W-:Y:S01]  /*02c0*/  IMAD.MOV.U32 R11, RZ, RZ, R12 ;  /* 0x000000ffff0b7224 */ /* 0x008fe200078e000c */
[----:B------:R-:W-:Y:S02]  /*02d0*/  STL [R1+0x10], R13 ;  /* 0x0000100d01007387 */ /* 0x000fe40000100800 */
[----:B-1----:R1:W2:Y:S02]  /*02e0*/  LDC.64 R2, c[0x4][R0] ;  /* 0x0100000000027b82 */ /* 0x0022a40000000a00 */
[----:B----4-:R3:W-:Y:S06]  /*02f0*/  STL.128 [R1], R8 ;  /* 0x0000000801007387 */ /* 0x0107ec0000100c00 */
[----:B0-----:R-:W3:Y:S08]  /*0300*/  @P0 LDC R4, c[0x4][0x8] ;  /* 0x01000200ff040b82 */ /* 0x001ef00000000800 */
[----:B------:R-:W0:Y:S01]  /*0310*/  @P0 LDC R5, c[0x4][0xc] ;  /* 0x01000300ff050b82 */ /* 0x000e220000000800 */
[----:B---3--:R-:W-:Y:S01]  /*0320*/  IMAD.MOV.U32 R8, RZ, RZ, R4 ;  /* 0x000000ffff087224 */ /* 0x008fe200078e0004 */
[----:B-----5:R-:W-:Y:S01]  /*0330*/  MOV R4, UR4 ;  /* 0x0000000400047c02 */ /* 0x020fe20008000f00 */
[----:B0-----:R-:W-:-:S02]  /*0340*/  IMAD.MOV.U32 R9, RZ, RZ, R5 ;  /* 0x000000ffff097224 */ /* 0x001fc400078e0005 */
[----:B------:R-:W-:-:S03]  /*0350*/  IMAD.U32 R5, RZ, RZ, UR5 ;  /* 0x00000005ff057e24 */ /* 0x000fc6000f8e00ff */
[----:B--2---:R1:W-:Y:S04]  /*0360*/  STL.64 [R1+0x18], R8 ;  /* 0x0000180801007387 */ /* 0x0043e80000100a00 */
[----:B------:R-:W-:-:S07]  /*0370*/  LEPC R20, `(.L_x_24) ;  /* 0x000000001014794e */ /* 0x000fce0000000000 */
[----:B-1----:R-:W-:Y:S05]  /*0380*/  CALL.ABS.NOINC R2 ;  /* 0x0000000002007343 */ /* 0x002fea0003c00000 */
.L_x_24:
[----:B------:R-:W-:Y:S05]  /*0390*/  EXIT ;  /* 0x000000000000794d */ /* 0x000fea0003800000 */
.L_x_25:
        /* <DEDUP_REMOVED lines=14> */
.L_x_37:


//--------------------- .text._Z10colorNodesP10RBTreeNodei --------------------------
	.section	.text._Z10colorNodesP10RBTreeNodei,"ax",@progbits
	.align	128
        .global         _Z10colorNodesP10RBTreeNodei
        .type           _Z10colorNodesP10RBTreeNodei,@function
        .size           _Z10colorNodesP10RBTreeNodei,(.L_x_38 - _Z10colorNodesP10RBTreeNodei)
        .other          _Z10colorNodesP10RBTreeNodei,@"STO_CUDA_ENTRY STV_DEFAULT"
_Z10colorNodesP10RBTreeNodei:
.text._Z10colorNodesP10RBTreeNodei:
[----:B------:R-:W-:Y:S01]  /*0000*/  LDC R1, c[0x0][0x37c] ;  /* 0x0000df00ff017b82 */ /* 0x000fe20000000800 */
[----:B------:R-:W0:Y:S07]  /*0010*/  S2R R5, SR_TID.X ;  /* 0x0000000000057919 */ /* 0x000e2e0000002100 */
[----:B------:R-:W0:Y:S01]  /*0020*/  S2UR UR4, SR_CTAID.X ;  /* 0x00000000000479c3 */ /* 0x000e220000002500 */
[----:B------:R-:W1:Y:S07]  /*0030*/  LDCU UR5, c[0x0][0x388] ;  /* 0x00007100ff0577ac */ /* 0x000e6e0008000800 */
[----:B------:R-:W0:Y:S02]  /*0040*/  LDC R0, c[0x0][0x360] ;  /* 0x0000d800ff007b82 */ /* 0x000e240000000800 */
[----:B0-----:R-:W-:-:S05]  /*0050*/  IMAD R5, R0, UR4, R5 ;  /* 0x0000000400057c24 */ /* 0x001fca000f8e0205 */
[----:B-1----:R-:W-:-:S13]  /*0060*/  ISETP.GE.AND P0, PT, R5, UR5, PT ;  /* 0x0000000505007c0c */ /* 0x002fda000bf06270 */
[----:B------:R-:W-:Y:S05]  /*0070*/  @P0 EXIT ;  /* 0x000000000000094d */ /* 0x000fea0003800000 */
[----:B------:R-:W0:Y:S01]  /*0080*/  LDC.64 R2, c[0x0][0x380] ;  /* 0x0000e000ff027b82 */ /* 0x000e220000000a00 */
[----:B------:R-:W1:Y:S01]  /*0090*/  LDCU.64 UR4, c[0x0][0x358] ;  /* 0x00006b00ff0477ac */ /* 0x000e620008000a00 */
[C---:B------:R-:W-:Y:S01]  /*00a0*/  LOP3.LUT R7, R5.reuse, 0x1, RZ, 0xc, !PT ;  /* 0x0000000105077812 */ /* 0x040fe200078e0cff */
[----:B0-----:R-:W-:-:S05]  /*00b0*/  IMAD.WIDE R2, R5, 0x30, R2 ;  /* 0x0000003005027825 */ /* 0x001fca00078e0202 */
[----:B-1----:R-:W-:Y:S01]  /*00c0*/  STG.E.U8 desc[UR4][R2.64+0x10], R7 ;  /* 0x0000100702007986 */ /* 0x002fe2000c101104 */
[----:B------:R-:W-:Y:S05]  /*00d0*/  EXIT ;  /* 0x000000000000794d */ /* 0x000fea0003800000 */
.L_x_26:
        /* <DEDUP_REMOVED lines=10> */
.L_x_38:


//--------------------- .text._Z19storeItemsIntoNodesP10RBTreeNodePiS1_ii --------------------------
	.section	.text._Z19storeItemsIntoNodesP10RBTreeNodePiS1_ii,"ax",@progbits
	.align	128
        .global         _Z19storeItemsIntoNodesP10RBTreeNodePiS1_ii
        .type           _Z19storeItemsIntoNodesP10RBTreeNodePiS1_ii,@function
        .size           _Z19storeItemsIntoNodesP10RBTreeNodePiS1_ii,(.L_x_39 - _Z19storeItemsIntoNodesP10RBTreeNodePiS1_ii)
        .other          _Z19storeItemsIntoNodesP10RBTreeNodePiS1_ii,@"STO_CUDA_ENTRY STV_DEFAULT"
_Z19storeItemsIntoNodesP10RBTreeNodePiS1_ii:
.text._Z19storeItemsIntoNodesP10RBTreeNodePiS1_ii:
        /* <DEDUP_REMOVED lines=8> */
[----:B------:R-:W-:Y:S01]  /*0080*/  VIADD R2, R0, 0x1 ;  /* 0x0000000100027836 */ /* 0x000fe20000000000 */
[----:B------:R-:W-:Y:S01]  /*0090*/  BSSY.RECONVERGENT B0, `(.L_x_27) ;  /* 0x000000a000007945 */ /* 0x000fe20003800200 */
[----:B------:R-:W-:-:S03]  /*00a0*/  IMAD.MOV.U32 R5, RZ, RZ, RZ ;  /* 0x000000ffff057224 */ /* 0x000fc600078e00ff */
[----:B------:R-:W-:-:S13]  /*00b0*/  ISETP.GE.U32.AND P0, PT, R2, 0x2, PT ;  /* 0x000000020200780c */ /* 0x000fda0003f06070 */
[----:B------:R-:W-:Y:S05]  /*00c0*/  @!P0 BRA `(.L_x_28) ;  /* 0x0000000000188947 */ /* 0x000fea0003800000 */
[----:B------:R-:W-:Y:S02]  /*00d0*/  IMAD.MOV.U32 R5, RZ, RZ, RZ ;  /* 0x000000ffff057224 */ /* 0x000fe400078e00ff */
[----:B------:R-:W-:-:S07]  /*00e0*/  IMAD.MOV.U32 R3, RZ, RZ, R2 ;  /* 0x000000ffff037224 */ /* 0x000fce00078e0002 */
.L_x_29:
[----:B------:R-:W-:Y:S01]  /*00f0*/  SHF.R.S32.HI R3, RZ, 0x1, R3 ;  /* 0x00000001ff037819 */ /* 0x000fe20000011403 */
[----:B------:R-:W-:-:S03]  /*0100*/  VIADD R5, R5, 0x1 ;  /* 0x0000000105057836 */ /* 0x000fc60000000000 */
[----:B------:R-:W-:-:S13]  /*0110*/  ISETP.GE.U32.AND P0, PT, R3, 0x2, PT ;  /* 0x000000020300780c */ /* 0x000fda0003f06070 */
[----:B------:R-:W-:Y:S05]  /*0120*/  @P0 BRA `(.L_x_29) ;  /* 0xfffffffc00f00947 */ /* 0x000fea000383ffff */
.L_x_28:
[----:B------:R-:W-:Y:S05]  /*0130*/  BSYNC.RECONVERGENT B0 ;  /* 0x0000000000007941 */ /* 0x000fea0003800200 */
.L_x_27:
[----:B------:R-:W0:Y:S01]  /*0140*/  LDCU UR6, c[0x0][0x398] ;  /* 0x00007300ff0677ac */ /* 0x000e220008000800 */
[----:B------:R-:W-:Y:S01]  /*0150*/  IMAD.MOV.U32 R4, RZ, RZ, 0x1 ;  /* 0x00000001ff047424 */ /* 0x000fe200078e00ff */
[----:B------:R-:W-:Y:S01]  /*0160*/  UMOV UR4, URZ ;  /* 0x000000ff00047c82 */ /* 0x000fe20008000000 */
[----:B0-----:R-:W-:-:S09]  /*0170*/  UISETP.GE.U32.AND UP0, UPT, UR6, 0x2, UPT ;  /* 0x000000020600788c */ /* 0x001fd2000bf06070 */
[----:B------:R-:W-:Y:S05]  /*0180*/  BRA.U !UP0, `(.L_x_30) ;  /* 0x0000000108187547 */ /* 0x000fea000b800000 */
[----:B------:R-:W0:Y:S01]  /*0190*/  LDCU UR5, c[0x0][0x398] ;  /* 0x00007300ff0577ac */ /* 0x000e220008000800 */
[----:B------:R-:W-:-:S05]  /*01a0*/  UMOV UR4, URZ ;  /* 0x000000ff00047c82 */ /* 0x000fca0008000000 */
.L_x_31:
[----:B0-----:R-:W-:Y:S02]  /*01b0*/  USHF.R.S32.HI UR5, URZ, 0x1, UR5 ;  /* 0x00000001ff057899 */ /* 0x001fe40008011405 */
[----:B------:R-:W-:Y:S02]  /*01c0*/  UIADD3 UR4, UPT, UPT, UR4, 0x1, URZ ;  /* 0x0000000104047890 */ /* 0x000fe4000fffe0ff */
[----:B------:R-:W-:-:S09]  /*01d0*/  UISETP.GT.U32.AND UP0, UPT, UR5, 0x1, UPT ;  /* 0x000000010500788c */ /* 0x000fd2000bf04070 */
[----:B------:R-:W-:Y:S05]  /*01e0*/  BRA.U UP0, `(.L_x_31) ;  /* 0xfffffffd00f07547 */ /* 0x000fea000b83ffff */
.L_x_30:
[-C--:B------:R-:W-:Y:S02]  /*01f0*/  SHF.L.U32 R4, R4, R5.reuse, RZ ;  /* 0x0000000504047219 */ /* 0x080fe400000006ff */
[----:B------:R-:W-:Y:S02]  /*0200*/  MOV R8, 0xffffffff ;  /* 0xffffffff00087802 */ /* 0x000fe40000000f00 */
[-C--:B------:R-:W-:Y:S02]  /*0210*/  IABS R10, R4.reuse ;  /* 0x00000004000a7213 */ /* 0x080fe40000000000 */
[----:B------:R-:W-:Y:S02]  /*0220*/  SHF.L.U32 R5, R8, R5, RZ ;  /* 0x0000000508057219 */ /* 0x000fe400000006ff */
[----:B------:R-:W0:Y:S03]  /*0230*/  I2F.RP R6, R10 ;  /* 0x0000000a00067306 */ /* 0x000e260000209400 */
[----:B------:R-:W-:Y:S01]  /*0240*/  IMAD.IADD R5, R2, 0x1, R5 ;  /* 0x0000000102057824 */ /* 0x000fe200078e0205 */
[----:B------:R-:W-:-:S04]  /*0250*/  IABS R2, R4 ;  /* 0x0000000400027213 */ /* 0x000fc80000000000 */
[----:B------:R-:W-:Y:S01]  /*0260*/  LEA R5, R5, 0x1, 0x1 ;  /* 0x0000000105057811 */ /* 0x000fe200078e08ff */
[----:B------:R-:W-:Y:S02]  /*0270*/  IMAD.MOV R9, RZ, RZ, -R2 ;  /* 0x000000ffff097224 */ /* 0x000fe400078e0a02 */
[----:B------:R-:W-:Y:S01]  /*0280*/  IMAD.MOV.U32 R2, RZ, RZ, RZ ;  /* 0x000000ffff027224 */ /* 0x000fe200078e00ff */
[----:B------:R-:W-:Y:S01]  /*0290*/  SHF.L.U32 R5, R5, UR4, RZ ;  /* 0x0000000405057c19 */ /* 0x000fe200080006ff */
[----:B0-----:R-:W0:Y:S02]  /*02a0*/  MUFU.RCP R6, R6 ;  /* 0x0000000600067308 */ /* 0x001e240000001000 */
[----:B0-----:R-:W-:Y:S01]  /*02b0*/  VIADD R3, R6, 0xffffffe ;  /* 0x0ffffffe06037836 */ /* 0x001fe20000000000 */
[----:B------:R-:W-:Y:S02]  /*02c0*/  IABS R6, R5 ;  /* 0x0000000500067213 */ /* 0x000fe40000000000 */
[----:B------:R-:W-:-:S03]  /*02d0*/  LOP3.LUT R5, R5, R4, RZ, 0x3c, !PT ;  /* 0x0000000405057212 */ /* 0x000fc600078e3cff */
[----:B------:R-:W0:Y:S01]  /*02e0*/  F2I.FTZ.U32.TRUNC.NTZ R3, R3 ;  /* 0x0000000300037305 */ /* 0x000e22000021f000 */
[----:B------:R-:W-:Y:S01]  /*02f0*/  ISETP.GE.AND P1, PT, R5, RZ, PT ;  /* 0x000000ff0500720c */ /* 0x000fe20003f26270 */
[----:B0-----:R-:W-:-:S04]  /*0300*/  IMAD.MOV R7, RZ, RZ, -R3 ;  /* 0x000000ffff077224 */ /* 0x001fc800078e0a03 */
[----:B------:R-:W-:-:S04]  /*0310*/  IMAD R7, R7, R10, RZ ;  /* 0x0000000a07077224 */ /* 0x000fc800078e02ff */
[----:B------:R-:W-:Y:S01]  /*0320*/  IMAD.HI.U32 R2, R3, R7, R2 ;  /* 0x0000000703027227 */ /* 0x000fe200078e0002 */
[----:B------:R-:W-:-:S03]  /*0330*/  MOV R3, R6 ;  /* 0x0000000600037202 */ /* 0x000fc60000000f00 */
[----:B------:R-:W-:Y:S02]  /*0340*/  IMAD.MOV.U32 R6, RZ, RZ, R9 ;  /* 0x000000ffff067224 */ /* 0x000fe400078e0009 */
[----:B------:R-:W-:Y:S01]  /*0350*/  IMAD.HI.U32 R2, R2, R3, RZ ;  /* 0x0000000302027227 */ /* 0x000fe200078e00ff */
[----:B------:R-:W0:Y:S03]  /*0360*/  LDC R9, c[0x0][0x39c] ;  /* 0x0000e700ff097b82 */ /* 0x000e260000000800 */
[----:B------:R-:W-:Y:S01]  /*0370*/  IMAD R3, R2, R6, R3 ;  /* 0x0000000602037224 */ /* 0x000fe200078e0203 */
[----:B------:R-:W-:Y:S01]  /*0380*/  SHF.L.U32 R6, R8, UR4, RZ ;  /* 0x0000000408067c19 */ /* 0x000fe200080006ff */
[----:B------:R-:W0:Y:S03]  /*0390*/  LDCU.64 UR4, c[0x0][0x358] ;  /* 0x00006b00ff0477ac */ /* 0x000e260008000a00 */
[----:B------:R-:W-:-:S13]  /*03a0*/  ISETP.GT.U32.AND P2, PT, R10, R3, PT ;  /* 0x000000030a00720c */ /* 0x000fda0003f44070 */
[----:B------:R-:W-:Y:S02]  /*03b0*/  @!P2 IMAD.IADD R3, R3, 0x1, -R10 ;  /* 0x000000010303a824 */ /* 0x000fe400078e0a0a */
[----:B------:R-:W-:Y:S01]  /*03c0*/  @!P2 VIADD R2, R2, 0x1 ;  /* 0x000000010202a836 */ /* 0x000fe20000000000 */
[----:B------:R-:W-:Y:S02]  /*03d0*/  ISETP.NE.AND P2, PT, R4, RZ, PT ;  /* 0x000000ff0400720c */ /* 0x000fe40003f45270 */
[----:B------:R-:W-:-:S13]  /*03e0*/  ISETP.GE.U32.AND P0, PT, R3, R10, PT ;  /* 0x0000000a0300720c */ /* 0x000fda0003f06070 */
[----:B------:R-:W-:-:S05]  /*03f0*/  @P0 VIADD R2, R2, 0x1 ;  /* 0x0000000102020836 */ /* 0x000fca0000000000 */
[----:B------:R-:W-:Y:S02]  /*0400*/  MOV R5, R2 ;  /* 0x0000000200057202 */ /* 0x000fe40000000f00 */
[----:B------:R-:W1:Y:S03]  /*0410*/  LDC.64 R2, c[0x0][0x380] ;  /* 0x0000e000ff027b82 */ /* 0x000e660000000a00 */
[----:B------:R-:W-:Y:S01]  /*0420*/  @!P1 IMAD.MOV R5, RZ, RZ, -R5 ;  /* 0x000000ffff059224 */ /* 0x000fe200078e0a05 */
[----:B------:R-:W-:-:S04]  /*0430*/  @!P2 LOP3.LUT R5, RZ, R4, RZ, 0x33, !PT ;  /* 0x00000004ff05a212 */ /* 0x000fc800078e33ff */
[C---:B------:R-:W-:Y:S02]  /*0440*/  LEA.HI R4, R5.reuse, R5, RZ, 0x1 ;  /* 0x0000000505047211 */ /* 0x040fe400078f08ff */
[----:B------:R-:W-:Y:S02]  /*0450*/  IADD3 R7, PT, PT, R5, UR6, R6 ;  /* 0x0000000605077c10 */ /* 0x000fe4000fffe006 */
[----:B------:R-:W-:-:S04]  /*0460*/  SHF.R.S32.HI R4, RZ, 0x1, R4 ;  /* 0x00000001ff047819 */ /* 0x000fc80000011404 */
[----:B------:R-:W-:-:S04]  /*0470*/  IADD3 R4, PT, PT, R7, 0x1, -R4 ;  /* 0x0000000107047810 */ /* 0x000fc80007ffe804 */
[----:B------:R-:W-:-:S04]  /*0480*/  VIMNMX R11, PT, PT, R5, R4, PT ;  /* 0x00000004050b7248 */ /* 0x000fc80003fe0100 */
[----:B------:R-:W-:Y:S01]  /*0490*/  ISETP.GT.AND P0, PT, R11, UR6, PT ;  /* 0x000000060b007c0c */ /* 0x000fe2000bf04270 */
[----:B-1----:R-:W-:-:S05]  /*04a0*/  IMAD.WIDE R2, R0, 0x30, R2 ;  /* 0x0000003000027825 */ /* 0x002fca00078e0202 */
[----:B0-----:R0:W-:Y:S07]  /*04b0*/  STG.E desc[UR4][R2.64+0xc], R9 ;  /* 0x00000c0902007986 */ /* 0x0011ee000c101904 */
[----:B------:R-:W-:Y:S05]  /*04c0*/  @P0 EXIT ;  /* 0x000000000000094d */ /* 0x000fea0003800000 */
[----:B------:R-:W1:Y:S08]  /*04d0*/  LDC.64 R4, c[0x0][0x388] ;  /* 0x0000e200ff047b82 */ /* 0x000e700000000a00 */
[----:B------:R-:W2:Y:S01]  /*04e0*/  LDC.64 R6, c[0x0][0x390] ;  /* 0x0000e400ff067b82 */ /* 0x000ea20000000a00 */
[----:B-1----:R-:W-:-:S06]  /*04f0*/  IMAD.WIDE R4, R11, 0x4, R4 ;  /* 0x000000040b047825 */ /* 0x002fcc00078e0204 */
[----:B------:R-:W3:Y:S01]  /*0500*/  LDG.E R5, desc[UR4][R4.64+-0x4] ;  /* 0xfffffc0404057981 */ /* 0x000ee2000c1e1900 */
[----:B--2---:R-:W-:-:S03]  /*0510*/  IMAD.WIDE R6, R11, 0x4, R6 ;  /* 0x000000040b067825 */ /* 0x004fc600078e0206 */
[----:B---3--:R1:W-:Y:S04]  /*0520*/  STG.E desc[UR4][R2.64], R5 ;  /* 0x0000000502007986 */ /* 0x0083e8000c101904 */
[----:B------:R-:W2:Y:S01]  /*0530*/  LDG.E R13, desc[UR4][R6.64+-0x4] ;  /* 0xfffffc04060d7981 */ /* 0x000ea2000c1e1900 */
[----:B------:R-:W-:-:S03]  /*0540*/  ISETP.GE.AND P0, PT, R11, UR6, PT ;  /* 0x000000060b007c0c */ /* 0x000fc6000bf06270 */
[----:B--2---:R1:W-:Y:S10]  /*0550*/  STG.E desc[UR4][R2.64+0x4], R13 ;  /* 0x0000040d02007986 */ /* 0x0043f4000c101904 */
[----:B------:R-:W-:Y:S05]  /*0560*/  @P0 BRA `(.L_x_32) ;  /* 0x0000000000100947 */ /* 0x000fea0003800000 */
[----:B------:R-:W1:Y:S02]  /*0570*/  LDG.E R6, desc[UR4][R6.64] ;  /* 0x0000000406067981 */ /* 0x000e64000c1e1900 */
[----:B-1----:R-:W-:-:S05]  /*0580*/  IMAD.IADD R5, R6, 0x1, -R13 ;  /* 0x0000000106057824 */ /* 0x002fca00078e0a0d */
[----:B------:R-:W-:Y:S01]  /*0590*/  STG.E desc[UR4][R2.64+0x8], R5 ;  /* 0x0000080502007986 */ /* 0x000fe2000c101904 */
[----:B------:R-:W-:Y:S05]  /*05a0*/  EXIT ;  /* 0x000000000000794d */ /* 0x000fea0003800000 */
.L_x_32:
[----:B-1----:R-:W-:-:S05]  /*05b0*/  IMAD.IADD R5, R9, 0x1, -R13 ;  /* 0x0000000109057824 */ /* 0x002fca00078e0a0d */
[----:B------:R-:W-:Y:S01]  /*05c0*/  STG.E desc[UR4][R2.64+0x8], R5 ;  /* 0x0000080502007986 */ /* 0x000fe2000c101904 */
[----:B------:R-:W-:Y:S05]  /*05d0*/  EXIT ;  /* 0x000000000000794d */ /* 0x000fea0003800000 */
.L_x_33:
        /* <DEDUP_REMOVED lines=10> */
.L_x_39:


//--------------------- .text._Z20buildEmptyBinaryTreeP10RBTreeNodei --------------------------
	.section	.text._Z20buildEmptyBinaryTreeP10RBTreeNodei,"ax",@progbits
	.align	128
        .global         _Z20buildEmptyBinaryTreeP10RBTreeNodei
        .type           _Z20buildEmptyBinaryTreeP10RBTreeNodei,@function
        .size           _Z20buildEmptyBinaryTreeP10RBTreeNodei,(.L_x_40 - _Z20buildEmptyBinaryTreeP10RBTreeNodei)
        .other          _Z20buildEmptyBinaryTreeP10RBTreeNodei,@"STO_CUDA_ENTRY STV_DEFAULT"
_Z20buildEmptyBinaryTreeP10RBTreeNodei:
.text._Z20buildEmptyBinaryTreeP10RBTreeNodei:
        /* <DEDUP_REMOVED lines=9> */
[C---:B------:R-:W-:Y:S01]  /*0090*/  IMAD.SHL.U32 R7, R11.reuse, 0x2, RZ ;  /* 0x000000020b077824 */ /* 0x040fe200078e00ff */
[----:B------:R-:W-:Y:S01]  /*00a0*/  ISETP.NE.AND P2, PT, R11, RZ, PT ;  /* 0x000000ff0b00720c */ /* 0x000fe20003f45270 */
[----:B------:R-:W1:Y:S01]  /*00b0*/  LDCU.64 UR4, c[0x0][0x358] ;  /* 0x00006b00ff0477ac */ /* 0x000e620008000a00 */
[----:B------:R-:W-:Y:S02]  /*00c0*/  IMAD.MOV.U32 R12, RZ, RZ, RZ ;  /* 0x000000ffff0c7224 */ /* 0x000fe400078e00ff */
[----:B------:R-:W-:Y:S02]  /*00d0*/  HFMA2 R17, -RZ, RZ, 0, 0 ;  /* 0x00000000ff117431 */ /* 0x000fe400000001ff */
[C---:B------:R-:W-:Y:S01]  /*00e0*/  VIADD R0, R7.reuse, 0x1 ;  /* 0x0000000107007836 */ /* 0x040fe20000000000 */
[----:B------:R-:W-:Y:S01]  /*00f0*/  IADD3 R4, PT, PT, R7, 0x2, RZ ;  /* 0x0000000207047810 */ /* 0x000fe20007ffe0ff */
[----:B------:R-:W-:Y:S01]  /*0100*/  IMAD.MOV.U32 R10, RZ, RZ, RZ ;  /* 0x000000ffff0a7224 */ /* 0x000fe200078e00ff */
[----:B------:R-:W-:-:S02]  /*0110*/  CS2R R8, SRZ ;  /* 0x0000000000087805 */ /* 0x000fc4000001ff00 */
[----:B------:R-:W-:Y:S02]  /*0120*/  MOV R15, RZ ;  /* 0x000000ff000f7202 */ /* 0x000fe40000000f00 */
[----:B------:R-:W-:Y:S02]  /*0130*/  ISETP.GE.AND P0, PT, R0, UR6, PT ;  /* 0x0000000600007c0c */ /* 0x000fe4000bf06270 */
[----:B------:R-:W-:Y:S01]  /*0140*/  ISETP.GE.AND P1, PT, R4, UR6, PT ;  /* 0x0000000604007c0c */ /* 0x000fe2000bf26270 */
[----:B------:R-:W-:-:S05]  /*0150*/  @P2 VIADD R0, R11, 0xffffffff ;  /* 0xffffffff0b002836 */ /* 0x000fca0000000000 */
[----:B------:R-:W-:Y:S01]  /*0160*/  @P2 LEA.HI R0, R0, R0, RZ, 0x1 ;  /* 0x0000000000002211 */ /* 0x000fe200078f08ff */
[----:B0-----:R-:W-:-:S03]  /*0170*/  IMAD.WIDE R6, R7, 0x30, R2 ;  /* 0x0000003007067825 */ /* 0x001fc600078e0202 */
[----:B------:R-:W-:Y:S01]  /*0180*/  @P2 SHF.R.S32.HI R13, RZ, 0x1, R0 ;  /* 0x00000001ff0d2819 */ /* 0x000fe20000011400 */
[--C-:B------:R-:W-:Y:S01]  /*0190*/  IMAD.WIDE R4, R11, 0x30, R2.reuse ;  /* 0x000000300b047825 */ /* 0x100fe200078e0202 */
[C---:B------:R-:W-:Y:S02]  /*01a0*/  @!P0 IADD3 R12, P3, PT, R6.reuse, 0x30, RZ ;  /* 0x00000030060c8810 */ /* 0x040fe40007f7e0ff */
[----:B------:R-:W-:Y:S01]  /*01b0*/  @!P1 IADD3 R10, P4, PT, R6, 0x60, RZ ;  /* 0x00000060060a9810 */ /* 0x000fe20007f9e0ff */
[----:B------:R-:W-:Y:S01]  /*01c0*/  @P2 IMAD.WIDE R8, R13, 0x30, R2 ;  /* 0x000000300d082825 */ /* 0x000fe200078e0202 */
[----:B-1----:R-:W-:Y:S02]  /*01d0*/  STG.E desc[UR4][R4.64], R11 ;  /* 0x0000000b04007986 */ /* 0x002fe4000c101904 */
[----:B------:R-:W-:Y:S01]  /*01e0*/  @!P1 IADD3.X R15, PT, PT, RZ, R7, RZ, P4, !PT ;  /* 0x00000007ff0f9210 */ /* 0x000fe200027fe4ff */
[----:B------:R-:W-:Y:S01]  /*01f0*/  @!P0 IMAD.X R17, RZ, RZ, R7, P3 ;  /* 0x000000ffff118224 */ /* 0x000fe200018e0607 */
[----:B------:R-:W-:Y:S01]  /*0200*/  STG.E.64 desc[UR4][R4.64+0x28], R8 ;  /* 0x0000280804007986 */ /* 0x000fe2000c101b04 */
[----:B------:R-:W-:-:S03]  /*0210*/  IMAD.MOV.U32 R2, RZ, RZ, R12 ;  /* 0x000000ffff027224 */ /* 0x000fc600078e000c */
[----:B------:R-:W-:-:S05]  /*0220*/  MOV R3, R17 ;  /* 0x0000001100037202 */ /* 0x000fca0000000f00 */
[----:B------:R0:W-:Y:S02]  /*0230*/  STG.E.64 desc[UR4][R4.64+0x18], R2 ;  /* 0x0000180204007986 */ /* 0x0001e4000c101b04 */
[----:B0-----:R-:W-:Y:S01]  /*0240*/  IMAD.MOV.U32 R2, RZ, RZ, R10 ;  /* 0x000000ffff027224 */ /* 0x001fe200078e000a */
[----:B------:R-:W-:-:S05]  /*0250*/  MOV R3, R15 ;  /* 0x0000000f00037202 */ /* 0x000fca0000000f00 */
[----:B------:R-:W-:Y:S01]  /*0260*/  STG.E.64 desc[UR4][R4.64+0x20], R2 ;  /* 0x0000200204007986 */ /* 0x000fe2000c101b04 */
[----:B------:R-:W-:Y:S05]  /*0270*/  EXIT ;  /* 0x000000000000794d */ /* 0x000fea0003800000 */
.L_x_34:
        /* <DEDUP_REMOVED lines=16> */
.L_x_40:


//--------------------- .nv.global.init           --------------------------
	.section	.nv.global.init,"aw",@progbits
.nv.global.init:
	.type		$str$1,@object
	.size		$str$1,($str - $str$1)
$str$1:
        /*0000*/ 	.byte	0x52, 0x65, 0x64, 0x00
	.type		$str,@object
	.size		$str,($str$4 - $str)
$str:
        /*0004*/ 	.byte	0x42, 0x6c, 0x61, 0x63, 0x6b, 0x00
	.type		$str$4,@object
	.size		$str$4,($str$5 - $str$4)
$str$4:
        /*000a*/ 	.byte	0x4e, 0x6f, 0x64, 0x65, 0x20, 0x25, 0x64, 0x3a, 0x20, 0x4e, 0x6f, 0x74, 0x20, 0x46, 0x6f, 0x75
        /*001a*/ 	.byte	0x6e, 0x64, 0x0a, 0x00
	.type		$str$5,@object
	.size		$str$5,($str$3 - $str$5)
$str$5:
        /*001e*/ 	.byte	0x4f, 0x76, 0x65, 0x72, 0x66, 0x6c, 0x6f, 0x77, 0x20, 0x6f, 0x66, 0x20, 0x74, 0x68, 0x72, 0x65
        /*002e*/ 	.byte	0x61, 0x64, 0x20, 0x25, 0x64, 0x3a, 0x20, 0x70, 0x6f, 0x73, 0x69, 0x74, 0x69, 0x6f, 0x6e, 0x20
        /*003e*/ 	.byte	0x25, 0x64, 0x20, 0x73, 0x74, 0x61, 0x72, 0x74, 0x20, 0x25, 0x64, 0x20, 0x6f, 0x66, 0x20, 0x73
        /*004e*/ 	.byte	0x69, 0x7a, 0x65, 0x20, 0x25, 0x64, 0x20, 0x0a, 0x00
	.type		$str$3,@object
	.size		$str$3,($str$2 - $str$3)
$str$3:
        /*0057*/ 	.byte	0x4e, 0x6f, 0x64, 0x65, 0x20, 0x25, 0x64, 0x3a, 0x20, 0x49, 0x6e, 0x64, 0x65, 0x78, 0x20, 0x3d
        /*0067*/ 	.byte	0x20, 0x25, 0x64, 0x2c, 0x20, 0x56, 0x61, 0x6c, 0x75, 0x65, 0x20, 0x3d, 0x20, 0x25, 0x64, 0x2c
        /*0077*/ 	.byte	0x20, 0x4c, 0x65, 0x6e, 0x67, 0x74, 0x68, 0x20, 0x3d, 0x20, 0x25, 0x64, 0x2c, 0x20, 0x43, 0x6f
        /*0087*/ 	.byte	0x6c, 0x6f, 0x72, 0x20, 0x3d, 0x20, 0x25, 0x73, 0x0a, 0x00
	.type		$str$2,@object
	.size		$str$2,(.L_2 - $str$2)
$str$2:
        /*0091*/ 	.byte	0x4e, 0x6f, 0x64, 0x65, 0x20, 0x25, 0x64, 0x3a, 0x20, 0x49, 0x6e, 0x64, 0x65, 0x78, 0x20, 0x3d
        /*00a1*/ 	.byte	0x20, 0x25, 0x64, 0x2c, 0x20, 0x56, 0x61, 0x6c, 0x75, 0x65, 0x20, 0x3d, 0x20, 0x25, 0x64, 0x2c
        /*00b1*/ 	.byte	0x20, 0x4c, 0x65, 0x6e, 0x67, 0x74, 0x68, 0x20, 0x3d, 0x20, 0x25, 0x64, 0x2c, 0x20, 0x53, 0x69
        /*00c1*/ 	.byte	0x7a, 0x65, 0x20, 0x3d, 0x20, 0x25, 0x64, 0x2c, 0x20, 0x43, 0x6f, 0x6c, 0x6f, 0x72, 0x20, 0x3d
        /*00d1*/ 	.byte	0x20, 0x25, 0x73, 0x0a, 0x00
.L_2:


//--------------------- .nv.shared.reserved.0     --------------------------
	.section	.nv.shared.reserved.0,"aw",@nobits
	.weak		__nv_reservedSMEM_offset_0_alias
	.size		__nv_reservedSMEM_offset_0_alias, 0, 64
	.other		__nv_reservedSMEM_offset_0_alias,@"STO_CUDA_RESERVED_SHARED STV_DEFAULT"
__nv_reservedSMEM_offset_0_alias:
	.zero		0
	.zero		64


//--------------------- .nv.constant0._Z10insertNodeP10RBTreeNodePiS1_S1_S1_iS1_ --------------------------
	.section	.nv.constant0._Z10insertNodeP10RBTreeNodePiS1_S1_S1_iS1_,"a",@progbits
	.sectionflags	@""
	.align	4
.nv.constant0._Z10insertNodeP10RBTreeNodePiS1_S1_S1_iS1_:
	.zero		952


//--------------------- .nv.constant0._Z8findNodeP10RBTreeNodePii --------------------------
	.section	.nv.constant0._Z8findNodeP10RBTreeNodePii,"a",@progbits
	.sectionflags	@""
	.align	4
.nv.constant0._Z8findNodeP10RBTreeNodePii:
	.zero		916


//--------------------- .nv.constant0._Z13printEachNodeP10RBTreeNodei --------------------------
	.section	.nv.constant0._Z13printEachNodeP10RBTreeNodei,"a",@progbits
	.sectionflags	@""
	.align	4
.nv.constant0._Z13printEachNodeP10RBTreeNodei:
	.zero		908


//--------------------- .nv.constant0._Z10colorNodesP10RBTreeNodei --------------------------
	.section	.nv.constant0._Z10colorNodesP10RBTreeNodei,"a",@progbits
	.sectionflags	@""
	.align	4
.nv.constant0._Z10colorNodesP10RBTreeNodei:
	.zero		908


//--------------------- .nv.constant0._Z19storeItemsIntoNodesP10RBTreeNodePiS1_ii --------------------------
	.section	.nv.constant0._Z19storeItemsIntoNodesP10RBTreeNodePiS1_ii,"a",@progbits
	.sectionflags	@""
	.align	4
.nv.constant0._Z19storeItemsIntoNodesP10RBTreeNodePiS1_ii:
	.zero		928


//--------------------- .nv.constant0._Z20buildEmptyBinaryTreeP10RBTreeNodei --------------------------
	.section	.nv.constant0._Z20buildEmptyBinaryTreeP10RBTreeNodei,"a",@progbits
	.sectionflags	@""
	.align	4
.nv.constant0._Z20buildEmptyBinaryTreeP10RBTreeNodei:
	.zero		908


//--------------------- SYMBOLS --------------------------

	.type		.nv.reservedSmem.offset0,@object
	.size		.nv.reservedSmem.offset0,0x4
	.type		vprintf,@function
